//
// Generated by NVIDIA NVVM Compiler
//
// Compiler Build ID: CL-36424714
// Cuda compilation tools, release 13.0, V13.0.88
// Based on NVVM 20.0.0
//

.version 9.0
.target sm_100
.address_size 64

	// .globl	_Z10_add_32_01ifPfS_
.func  (.param .b64 func_retval0) __internal_accurate_pow
(
	.param .b64 __internal_accurate_pow_param_0,
	.param .b64 __internal_accurate_pow_param_1
)
;

.visible .entry _Z10_add_32_01ifPfS_(
	.param .u32 _Z10_add_32_01ifPfS__param_0,
	.param .f32 _Z10_add_32_01ifPfS__param_1,
	.param .u64 .ptr .align 1 _Z10_add_32_01ifPfS__param_2,
	.param .u64 .ptr .align 1 _Z10_add_32_01ifPfS__param_3
)
{
	.reg .pred 	%p<3>;
	.reg .b32 	%r<11>;
	.reg .b32 	%f<4>;
	.reg .b64 	%rd<8>;

	ld.param.u32 	%r6, [_Z10_add_32_01ifPfS__param_0];
	ld.param.f32 	%f1, [_Z10_add_32_01ifPfS__param_1];
	ld.param.u64 	%rd3, [_Z10_add_32_01ifPfS__param_2];
	ld.param.u64 	%rd4, [_Z10_add_32_01ifPfS__param_3];
	mov.u32 	%r7, %tid.x;
	mov.u32 	%r8, %ctaid.x;
	mov.u32 	%r1, %ntid.x;
	mad.lo.s32 	%r10, %r8, %r1, %r7;
	setp.ge.s32 	%p1, %r10, %r6;
	@%p1 bra 	$L__BB0_3;
	mov.u32 	%r9, %nctaid.x;
	mul.lo.s32 	%r3, %r1, %r9;
	cvta.to.global.u64 	%rd1, %rd3;
	cvta.to.global.u64 	%rd2, %rd4;
$L__BB0_2:
	mul.wide.s32 	%rd5, %r10, 4;
	add.s64 	%rd6, %rd1, %rd5;
	ld.global.f32 	%f2, [%rd6];
	add.f32 	%f3, %f1, %f2;
	add.s64 	%rd7, %rd2, %rd5;
	st.global.f32 	[%rd7], %f3;
	add.s32 	%r10, %r10, %r3;
	setp.lt.s32 	%p2, %r10, %r6;
	@%p2 bra 	$L__BB0_2;
$L__BB0_3:
	ret;

}
	// .globl	_Z10_add_64_01idPdS_
.visible .entry _Z10_add_64_01idPdS_(
	.param .u32 _Z10_add_64_01idPdS__param_0,
	.param .f64 _Z10_add_64_01idPdS__param_1,
	.param .u64 .ptr .align 1 _Z10_add_64_01idPdS__param_2,
	.param .u64 .ptr .align 1 _Z10_add_64_01idPdS__param_3
)
{
	.reg .pred 	%p<3>;
	.reg .b32 	%r<11>;
	.reg .b64 	%rd<8>;
	.reg .b64 	%fd<4>;

	ld.param.u32 	%r6, [_Z10_add_64_01idPdS__param_0];
	ld.param.f64 	%fd1, [_Z10_add_64_01idPdS__param_1];
	ld.param.u64 	%rd3, [_Z10_add_64_01idPdS__param_2];
	ld.param.u64 	%rd4, [_Z10_add_64_01idPdS__param_3];
	mov.u32 	%r7, %tid.x;
	mov.u32 	%r8, %ctaid.x;
	mov.u32 	%r1, %ntid.x;
	mad.lo.s32 	%r10, %r8, %r1, %r7;
	setp.ge.s32 	%p1, %r10, %r6;
	@%p1 bra 	$L__BB1_3;
	mov.u32 	%r9, %nctaid.x;
	mul.lo.s32 	%r3, %r1, %r9;
	cvta.to.global.u64 	%rd1, %rd3;
	cvta.to.global.u64 	%rd2, %rd4;
$L__BB1_2:
	mul.wide.s32 	%rd5, %r10, 8;
	add.s64 	%rd6, %rd1, %rd5;
	ld.global.f64 	%fd2, [%rd6];
	add.f64 	%fd3, %fd1, %fd2;
	add.s64 	%rd7, %rd2, %rd5;
	st.global.f64 	[%rd7], %fd3;
	add.s32 	%r10, %r10, %r3;
	setp.lt.s32 	%p2, %r10, %r6;
	@%p2 bra 	$L__BB1_2;
$L__BB1_3:
	ret;

}
	// .globl	_Z10_sub_32_01ifPfS_
.visible .entry _Z10_sub_32_01ifPfS_(
	.param .u32 _Z10_sub_32_01ifPfS__param_0,
	.param .f32 _Z10_sub_32_01ifPfS__param_1,
	.param .u64 .ptr .align 1 _Z10_sub_32_01ifPfS__param_2,
	.param .u64 .ptr .align 1 _Z10_sub_32_01ifPfS__param_3
)
{
	.reg .pred 	%p<3>;
	.reg .b32 	%r<11>;
	.reg .b32 	%f<4>;
	.reg .b64 	%rd<8>;

	ld.param.u32 	%r6, [_Z10_sub_32_01ifPfS__param_0];
	ld.param.f32 	%f1, [_Z10_sub_32_01ifPfS__param_1];
	ld.param.u64 	%rd3, [_Z10_sub_32_01ifPfS__param_2];
	ld.param.u64 	%rd4, [_Z10_sub_32_01ifPfS__param_3];
	mov.u32 	%r7, %tid.x;
	mov.u32 	%r8, %ctaid.x;
	mov.u32 	%r1, %ntid.x;
	mad.lo.s32 	%r10, %r8, %r1, %r7;
	setp.ge.s32 	%p1, %r10, %r6;
	@%p1 bra 	$L__BB2_3;
	mov.u32 	%r9, %nctaid.x;
	mul.lo.s32 	%r3, %r1, %r9;
	cvta.to.global.u64 	%rd1, %rd3;
	cvta.to.global.u64 	%rd2, %rd4;
$L__BB2_2:
	mul.wide.s32 	%rd5, %r10, 4;
	add.s64 	%rd6, %rd1, %rd5;
	ld.global.f32 	%f2, [%rd6];
	sub.f32 	%f3, %f1, %f2;
	add.s64 	%rd7, %rd2, %rd5;
	st.global.f32 	[%rd7], %f3;
	add.s32 	%r10, %r10, %r3;
	setp.lt.s32 	%p2, %r10, %r6;
	@%p2 bra 	$L__BB2_2;
$L__BB2_3:
	ret;

}
	// .globl	_Z10_sub_64_01idPdS_
.visible .entry _Z10_sub_64_01idPdS_(
	.param .u32 _Z10_sub_64_01idPdS__param_0,
	.param .f64 _Z10_sub_64_01idPdS__param_1,
	.param .u64 .ptr .align 1 _Z10_sub_64_01idPdS__param_2,
	.param .u64 .ptr .align 1 _Z10_sub_64_01idPdS__param_3
)
{
	.reg .pred 	%p<3>;
	.reg .b32 	%r<11>;
	.reg .b64 	%rd<8>;
	.reg .b64 	%fd<4>;

	ld.param.u32 	%r6, [_Z10_sub_64_01idPdS__param_0];
	ld.param.f64 	%fd1, [_Z10_sub_64_01idPdS__param_1];
	ld.param.u64 	%rd3, [_Z10_sub_64_01idPdS__param_2];
	ld.param.u64 	%rd4, [_Z10_sub_64_01idPdS__param_3];
	mov.u32 	%r7, %tid.x;
	mov.u32 	%r8, %ctaid.x;
	mov.u32 	%r1, %ntid.x;
	mad.lo.s32 	%r10, %r8, %r1, %r7;
	setp.ge.s32 	%p1, %r10, %r6;
	@%p1 bra 	$L__BB3_3;
	mov.u32 	%r9, %nctaid.x;
	mul.lo.s32 	%r3, %r1, %r9;
	cvta.to.global.u64 	%rd1, %rd3;
	cvta.to.global.u64 	%rd2, %rd4;
$L__BB3_2:
	mul.wide.s32 	%rd5, %r10, 8;
	add.s64 	%rd6, %rd1, %rd5;
	ld.global.f64 	%fd2, [%rd6];
	sub.f64 	%fd3, %fd1, %fd2;
	add.s64 	%rd7, %rd2, %rd5;
	st.global.f64 	[%rd7], %fd3;
	add.s32 	%r10, %r10, %r3;
	setp.lt.s32 	%p2, %r10, %r6;
	@%p2 bra 	$L__BB3_2;
$L__BB3_3:
	ret;

}
	// .globl	_Z10_mul_32_01ifPfS_
.visible .entry _Z10_mul_32_01ifPfS_(
	.param .u32 _Z10_mul_32_01ifPfS__param_0,
	.param .f32 _Z10_mul_32_01ifPfS__param_1,
	.param .u64 .ptr .align 1 _Z10_mul_32_01ifPfS__param_2,
	.param .u64 .ptr .align 1 _Z10_mul_32_01ifPfS__param_3
)
{
	.reg .pred 	%p<3>;
	.reg .b32 	%r<11>;
	.reg .b32 	%f<4>;
	.reg .b64 	%rd<8>;

	ld.param.u32 	%r6, [_Z10_mul_32_01ifPfS__param_0];
	ld.param.f32 	%f1, [_Z10_mul_32_01ifPfS__param_1];
	ld.param.u64 	%rd3, [_Z10_mul_32_01ifPfS__param_2];
	ld.param.u64 	%rd4, [_Z10_mul_32_01ifPfS__param_3];
	mov.u32 	%r7, %tid.x;
	mov.u32 	%r8, %ctaid.x;
	mov.u32 	%r1, %ntid.x;
	mad.lo.s32 	%r10, %r8, %r1, %r7;
	setp.ge.s32 	%p1, %r10, %r6;
	@%p1 bra 	$L__BB4_3;
	mov.u32 	%r9, %nctaid.x;
	mul.lo.s32 	%r3, %r1, %r9;
	cvta.to.global.u64 	%rd1, %rd3;
	cvta.to.global.u64 	%rd2, %rd4;
$L__BB4_2:
	mul.wide.s32 	%rd5, %r10, 4;
	add.s64 	%rd6, %rd1, %rd5;
	ld.global.f32 	%f2, [%rd6];
	mul.f32 	%f3, %f1, %f2;
	add.s64 	%rd7, %rd2, %rd5;
	st.global.f32 	[%rd7], %f3;
	add.s32 	%r10, %r10, %r3;
	setp.lt.s32 	%p2, %r10, %r6;
	@%p2 bra 	$L__BB4_2;
$L__BB4_3:
	ret;

}
	// .globl	_Z10_mul_64_01idPdS_
.visible .entry _Z10_mul_64_01idPdS_(
	.param .u32 _Z10_mul_64_01idPdS__param_0,
	.param .f64 _Z10_mul_64_01idPdS__param_1,
	.param .u64 .ptr .align 1 _Z10_mul_64_01idPdS__param_2,
	.param .u64 .ptr .align 1 _Z10_mul_64_01idPdS__param_3
)
{
	.reg .pred 	%p<3>;
	.reg .b32 	%r<11>;
	.reg .b64 	%rd<8>;
	.reg .b64 	%fd<4>;

	ld.param.u32 	%r6, [_Z10_mul_64_01idPdS__param_0];
	ld.param.f64 	%fd1, [_Z10_mul_64_01idPdS__param_1];
	ld.param.u64 	%rd3, [_Z10_mul_64_01idPdS__param_2];
	ld.param.u64 	%rd4, [_Z10_mul_64_01idPdS__param_3];
	mov.u32 	%r7, %tid.x;
	mov.u32 	%r8, %ctaid.x;
	mov.u32 	%r1, %ntid.x;
	mad.lo.s32 	%r10, %r8, %r1, %r7;
	setp.ge.s32 	%p1, %r10, %r6;
	@%p1 bra 	$L__BB5_3;
	mov.u32 	%r9, %nctaid.x;
	mul.lo.s32 	%r3, %r1, %r9;
	cvta.to.global.u64 	%rd1, %rd3;
	cvta.to.global.u64 	%rd2, %rd4;
$L__BB5_2:
	mul.wide.s32 	%rd5, %r10, 8;
	add.s64 	%rd6, %rd1, %rd5;
	ld.global.f64 	%fd2, [%rd6];
	mul.f64 	%fd3, %fd1, %fd2;
	add.s64 	%rd7, %rd2, %rd5;
	st.global.f64 	[%rd7], %fd3;
	add.s32 	%r10, %r10, %r3;
	setp.lt.s32 	%p2, %r10, %r6;
	@%p2 bra 	$L__BB5_2;
$L__BB5_3:
	ret;

}
	// .globl	_Z10_div_32_01ifPfS_
.visible .entry _Z10_div_32_01ifPfS_(
	.param .u32 _Z10_div_32_01ifPfS__param_0,
	.param .f32 _Z10_div_32_01ifPfS__param_1,
	.param .u64 .ptr .align 1 _Z10_div_32_01ifPfS__param_2,
	.param .u64 .ptr .align 1 _Z10_div_32_01ifPfS__param_3
)
{
	.reg .pred 	%p<3>;
	.reg .b32 	%r<11>;
	.reg .b32 	%f<4>;
	.reg .b64 	%rd<8>;

	ld.param.u32 	%r6, [_Z10_div_32_01ifPfS__param_0];
	ld.param.f32 	%f1, [_Z10_div_32_01ifPfS__param_1];
	ld.param.u64 	%rd3, [_Z10_div_32_01ifPfS__param_2];
	ld.param.u64 	%rd4, [_Z10_div_32_01ifPfS__param_3];
	mov.u32 	%r7, %tid.x;
	mov.u32 	%r8, %ctaid.x;
	mov.u32 	%r1, %ntid.x;
	mad.lo.s32 	%r10, %r8, %r1, %r7;
	setp.ge.s32 	%p1, %r10, %r6;
	@%p1 bra 	$L__BB6_3;
	mov.u32 	%r9, %nctaid.x;
	mul.lo.s32 	%r3, %r1, %r9;
	cvta.to.global.u64 	%rd1, %rd3;
	cvta.to.global.u64 	%rd2, %rd4;
$L__BB6_2:
	mul.wide.s32 	%rd5, %r10, 4;
	add.s64 	%rd6, %rd1, %rd5;
	ld.global.f32 	%f2, [%rd6];
	div.rn.f32 	%f3, %f1, %f2;
	add.s64 	%rd7, %rd2, %rd5;
	st.global.f32 	[%rd7], %f3;
	add.s32 	%r10, %r10, %r3;
	setp.lt.s32 	%p2, %r10, %r6;
	@%p2 bra 	$L__BB6_2;
$L__BB6_3:
	ret;

}
	// .globl	_Z10_div_64_01idPdS_
.visible .entry _Z10_div_64_01idPdS_(
	.param .u32 _Z10_div_64_01idPdS__param_0,
	.param .f64 _Z10_div_64_01idPdS__param_1,
	.param .u64 .ptr .align 1 _Z10_div_64_01idPdS__param_2,
	.param .u64 .ptr .align 1 _Z10_div_64_01idPdS__param_3
)
{
	.reg .pred 	%p<3>;
	.reg .b32 	%r<11>;
	.reg .b64 	%rd<8>;
	.reg .b64 	%fd<4>;

	ld.param.u32 	%r6, [_Z10_div_64_01idPdS__param_0];
	ld.param.f64 	%fd1, [_Z10_div_64_01idPdS__param_1];
	ld.param.u64 	%rd3, [_Z10_div_64_01idPdS__param_2];
	ld.param.u64 	%rd4, [_Z10_div_64_01idPdS__param_3];
	mov.u32 	%r7, %tid.x;
	mov.u32 	%r8, %ctaid.x;
	mov.u32 	%r1, %ntid.x;
	mad.lo.s32 	%r10, %r8, %r1, %r7;
	setp.ge.s32 	%p1, %r10, %r6;
	@%p1 bra 	$L__BB7_3;
	mov.u32 	%r9, %nctaid.x;
	mul.lo.s32 	%r3, %r1, %r9;
	cvta.to.global.u64 	%rd1, %rd3;
	cvta.to.global.u64 	%rd2, %rd4;
$L__BB7_2:
	mul.wide.s32 	%rd5, %r10, 8;
	add.s64 	%rd6, %rd1, %rd5;
	ld.global.f64 	%fd2, [%rd6];
	div.rn.f64 	%fd3, %fd1, %fd2;
	add.s64 	%rd7, %rd2, %rd5;
	st.global.f64 	[%rd7], %fd3;
	add.s32 	%r10, %r10, %r3;
	setp.lt.s32 	%p2, %r10, %r6;
	@%p2 bra 	$L__BB7_2;
$L__BB7_3:
	ret;

}
	// .globl	_Z10_pow_32_01ifPfS_
.visible .entry _Z10_pow_32_01ifPfS_(
	.param .u32 _Z10_pow_32_01ifPfS__param_0,
	.param .f32 _Z10_pow_32_01ifPfS__param_1,
	.param .u64 .ptr .align 1 _Z10_pow_32_01ifPfS__param_2,
	.param .u64 .ptr .align 1 _Z10_pow_32_01ifPfS__param_3
)
{
	.reg .pred 	%p<39>;
	.reg .b32 	%r<36>;
	.reg .b32 	%f<114>;
	.reg .b64 	%rd<13>;

	ld.param.u32 	%r10, [_Z10_pow_32_01ifPfS__param_0];
	ld.param.f32 	%f17, [_Z10_pow_32_01ifPfS__param_1];
	ld.param.u64 	%rd3, [_Z10_pow_32_01ifPfS__param_2];
	ld.param.u64 	%rd4, [_Z10_pow_32_01ifPfS__param_3];
	cvta.to.global.u64 	%rd1, %rd4;
	cvta.to.global.u64 	%rd2, %rd3;
	mov.u32 	%r11, %tid.x;
	mov.u32 	%r12, %ctaid.x;
	mov.u32 	%r1, %ntid.x;
	mad.lo.s32 	%r34, %r12, %r1, %r11;
	setp.ge.s32 	%p2, %r34, %r10;
	@%p2 bra 	$L__BB8_17;
	abs.f32 	%f18, %f17;
	setp.lt.f32 	%p3, %f18, 0f00800000;
	mul.f32 	%f19, %f18, 0f4B800000;
	selp.f32 	%f20, %f19, %f18, %p3;
	selp.f32 	%f21, 0fC1C00000, 0f00000000, %p3;
	mov.b32 	%r13, %f20;
	add.s32 	%r14, %r13, -1060439283;
	and.b32  	%r15, %r14, -8388608;
	sub.s32 	%r16, %r13, %r15;
	mov.b32 	%f22, %r16;
	cvt.rn.f32.s32 	%f23, %r15;
	fma.rn.f32 	%f24, %f23, 0f34000000, %f21;
	add.f32 	%f25, %f22, 0fBF800000;
	add.f32 	%f26, %f22, 0f3F800000;
	rcp.approx.ftz.f32 	%f27, %f26;
	add.f32 	%f28, %f25, %f25;
	mul.f32 	%f29, %f28, %f27;
	mul.f32 	%f30, %f29, %f29;
	sub.f32 	%f31, %f25, %f29;
	add.f32 	%f32, %f31, %f31;
	neg.f32 	%f33, %f29;
	fma.rn.f32 	%f34, %f33, %f25, %f32;
	mul.rn.f32 	%f35, %f27, %f34;
	fma.rn.f32 	%f36, %f30, 0f3A2C32E4, 0f3B52E7DB;
	fma.rn.f32 	%f37, %f36, %f30, 0f3C93BB73;
	fma.rn.f32 	%f38, %f37, %f30, 0f3DF6384F;
	mul.rn.f32 	%f39, %f38, %f30;
	fma.rn.f32 	%f40, %f29, 0f3FB8AA3B, %f24;
	sub.f32 	%f41, %f24, %f40;
	fma.rn.f32 	%f42, %f29, 0f3FB8AA3B, %f41;
	fma.rn.f32 	%f43, %f35, 0f3FB8AA3B, %f42;
	fma.rn.f32 	%f44, %f29, 0f32A55E34, %f43;
	mul.f32 	%f45, %f39, 0f40400000;
	fma.rn.f32 	%f46, %f45, %f35, %f44;
	fma.rn.f32 	%f47, %f39, %f29, %f46;
	add.rn.f32 	%f2, %f40, %f47;
	neg.f32 	%f48, %f40;
	add.rn.f32 	%f49, %f2, %f48;
	neg.f32 	%f50, %f49;
	add.rn.f32 	%f3, %f47, %f50;
	setp.eq.f32 	%p4, %f17, 0f00000000;
	setp.eq.f32 	%p5, %f18, 0f7F800000;
	or.pred  	%p1, %p4, %p5;
	setp.lt.f32 	%p6, %f17, 0f00000000;
	add.f32 	%f51, %f17, %f17;
	mov.b32 	%r3, %f51;
	xor.b32  	%r4, %r3, 2139095040;
	mov.u32 	%r17, %nctaid.x;
	mul.lo.s32 	%r5, %r1, %r17;
	@%p6 bra 	$L__BB8_2;
	bra.uni 	$L__BB8_10;
$L__BB8_2:
	setp.eq.f32 	%p22, %f17, 0f3F800000;
	mul.wide.s32 	%rd9, %r34, 4;
	add.s64 	%rd10, %rd2, %rd9;
	ld.global.f32 	%f82, [%rd10];
	mul.f32 	%f83, %f82, 0f3F000000;
	cvt.rzi.f32.f32 	%f84, %f83;
	add.f32 	%f85, %f84, %f84;
	sub.f32 	%f86, %f82, %f85;
	abs.f32 	%f5, %f86;
	setp.eq.f32 	%p23, %f82, 0f00000000;
	or.pred  	%p24, %p22, %p23;
	mov.f32 	%f112, 0f3F800000;
	@%p24 bra 	$L__BB8_9;
	setp.nan.f32 	%p25, %f18, %f18;
	abs.f32 	%f87, %f82;
	setp.nan.f32 	%p26, %f87, %f87;
	or.pred  	%p27, %p25, %p26;
	@%p27 bra 	$L__BB8_8;
	@%p1 bra 	$L__BB8_7;
	setp.eq.f32 	%p28, %f17, 0fBF800000;
	setp.eq.f32 	%p29, %f87, 0f7F800000;
	and.pred  	%p30, %p28, %p29;
	@%p30 bra 	$L__BB8_9;
	mul.rn.f32 	%f89, %f2, %f82;
	cvt.rni.f32.f32 	%f90, %f89;
	sub.f32 	%f91, %f89, %f90;
	neg.f32 	%f92, %f89;
	fma.rn.f32 	%f93, %f2, %f82, %f92;
	fma.rn.f32 	%f94, %f3, %f82, %f93;
	add.f32 	%f95, %f91, %f94;
	setp.gt.f32 	%p31, %f90, 0f00000000;
	selp.b32 	%r26, 0, -2097152000, %p31;
	setp.lt.f32 	%p32, %f89, 0f00000000;
	selp.f32 	%f96, 0f00000000, 0f7F800000, %p32;
	abs.f32 	%f97, %f89;
	setp.gt.f32 	%p33, %f97, 0f43180000;
	cvt.rzi.s32.f32 	%r27, %f90;
	shl.b32 	%r28, %r27, 23;
	sub.s32 	%r29, %r28, %r26;
	mov.b32 	%f98, %r29;
	add.s32 	%r30, %r26, 2130706432;
	mov.b32 	%f99, %r30;
	fma.rn.f32 	%f100, %f95, 0f391FCB8E, 0f3AAF85ED;
	fma.rn.f32 	%f101, %f100, %f95, 0f3C1D9856;
	fma.rn.f32 	%f102, %f101, %f95, 0f3D6357BB;
	fma.rn.f32 	%f103, %f102, %f95, 0f3E75FDEC;
	fma.rn.f32 	%f104, %f103, %f95, 0f3F317218;
	fma.rn.f32 	%f105, %f104, %f95, 0f3F800000;
	mul.f32 	%f106, %f105, %f99;
	mul.f32 	%f107, %f106, %f98;
	selp.f32 	%f108, %f96, %f107, %p33;
	setp.neu.f32 	%p34, %f5, 0f3F800000;
	neg.f32 	%f109, %f108;
	selp.f32 	%f110, %f108, %f109, %p34;
	cvt.rmi.f32.f32 	%f111, %f82;
	setp.neu.f32 	%p35, %f82, %f111;
	selp.f32 	%f112, 0f7FFFFFFF, %f110, %p35;
	bra.uni 	$L__BB8_9;
$L__BB8_7:
	setp.neu.f32 	%p36, %f5, 0f3F800000;
	setp.lt.f32 	%p37, %f82, 0f00000000;
	selp.b32 	%r31, %r4, %r3, %p37;
	and.b32  	%r32, %r31, 2147483647;
	selp.b32 	%r33, %r32, %r31, %p36;
	mov.b32 	%f112, %r33;
	bra.uni 	$L__BB8_9;
$L__BB8_8:
	add.rn.f32 	%f112, %f17, %f82;
$L__BB8_9:
	add.s64 	%rd12, %rd1, %rd9;
	st.global.f32 	[%rd12], %f112;
	add.s32 	%r34, %r34, %r5;
	setp.lt.s32 	%p38, %r34, %r10;
	@%p38 bra 	$L__BB8_2;
	bra.uni 	$L__BB8_17;
$L__BB8_10:
	setp.eq.f32 	%p7, %f17, 0f3F800000;
	mul.wide.s32 	%rd5, %r34, 4;
	add.s64 	%rd6, %rd2, %rd5;
	ld.global.f32 	%f53, [%rd6];
	setp.eq.f32 	%p8, %f53, 0f00000000;
	or.pred  	%p9, %p7, %p8;
	mov.f32 	%f113, 0f3F800000;
	@%p9 bra 	$L__BB8_16;
	setp.num.f32 	%p10, %f18, %f18;
	abs.f32 	%f54, %f53;
	setp.num.f32 	%p11, %f54, %f54;
	and.pred  	%p12, %p10, %p11;
	@%p12 bra 	$L__BB8_13;
	add.rn.f32 	%f113, %f17, %f53;
	bra.uni 	$L__BB8_16;
$L__BB8_13:
	not.pred 	%p13, %p1;
	@%p13 bra 	$L__BB8_15;
	mul.f32 	%f76, %f53, 0f3F000000;
	cvt.rzi.f32.f32 	%f77, %f76;
	add.f32 	%f78, %f77, %f77;
	sub.f32 	%f79, %f53, %f78;
	abs.f32 	%f80, %f79;
	setp.neu.f32 	%p19, %f80, 0f3F800000;
	setp.lt.f32 	%p20, %f53, 0f00000000;
	selp.b32 	%r23, %r4, %r3, %p20;
	and.b32  	%r24, %r23, 2147483647;
	selp.b32 	%r25, %r24, %r23, %p19;
	mov.b32 	%f113, %r25;
	bra.uni 	$L__BB8_16;
$L__BB8_15:
	mul.rn.f32 	%f55, %f2, %f53;
	cvt.rni.f32.f32 	%f56, %f55;
	sub.f32 	%f57, %f55, %f56;
	neg.f32 	%f58, %f55;
	fma.rn.f32 	%f59, %f2, %f53, %f58;
	fma.rn.f32 	%f60, %f3, %f53, %f59;
	add.f32 	%f61, %f57, %f60;
	setp.gt.f32 	%p14, %f56, 0f00000000;
	selp.b32 	%r18, 0, -2097152000, %p14;
	setp.eq.f32 	%p15, %f17, 0fBF800000;
	setp.eq.f32 	%p16, %f54, 0f7F800000;
	setp.lt.f32 	%p17, %f55, 0f00000000;
	selp.f32 	%f62, 0f00000000, 0f7F800000, %p17;
	abs.f32 	%f63, %f55;
	setp.gt.f32 	%p18, %f63, 0f43180000;
	cvt.rzi.s32.f32 	%r19, %f56;
	shl.b32 	%r20, %r19, 23;
	sub.s32 	%r21, %r20, %r18;
	mov.b32 	%f64, %r21;
	add.s32 	%r22, %r18, 2130706432;
	mov.b32 	%f65, %r22;
	fma.rn.f32 	%f66, %f61, 0f391FCB8E, 0f3AAF85ED;
	fma.rn.f32 	%f67, %f66, %f61, 0f3C1D9856;
	fma.rn.f32 	%f68, %f67, %f61, 0f3D6357BB;
	fma.rn.f32 	%f69, %f68, %f61, 0f3E75FDEC;
	fma.rn.f32 	%f70, %f69, %f61, 0f3F317218;
	fma.rn.f32 	%f71, %f70, %f61, 0f3F800000;
	mul.f32 	%f72, %f71, %f65;
	mul.f32 	%f73, %f72, %f64;
	selp.f32 	%f74, %f62, %f73, %p18;
	selp.f32 	%f75, 0f3F800000, %f74, %p16;
	selp.f32 	%f113, %f75, %f74, %p15;
$L__BB8_16:
	add.s64 	%rd8, %rd1, %rd5;
	st.global.f32 	[%rd8], %f113;
	add.s32 	%r34, %r34, %r5;
	setp.lt.s32 	%p21, %r34, %r10;
	@%p21 bra 	$L__BB8_10;
$L__BB8_17:
	ret;

}
	// .globl	_Z10_pow_64_01idPdS_
.visible .entry _Z10_pow_64_01idPdS_(
	.param .u32 _Z10_pow_64_01idPdS__param_0,
	.param .f64 _Z10_pow_64_01idPdS__param_1,
	.param .u64 .ptr .align 1 _Z10_pow_64_01idPdS__param_2,
	.param .u64 .ptr .align 1 _Z10_pow_64_01idPdS__param_3
)
{
	.reg .pred 	%p<39>;
	.reg .b32 	%r<52>;
	.reg .b64 	%rd<19>;
	.reg .b64 	%fd<33>;

	ld.param.u32 	%r13, [_Z10_pow_64_01idPdS__param_0];
	ld.param.f64 	%fd15, [_Z10_pow_64_01idPdS__param_1];
	ld.param.u64 	%rd3, [_Z10_pow_64_01idPdS__param_2];
	ld.param.u64 	%rd4, [_Z10_pow_64_01idPdS__param_3];
	cvta.to.global.u64 	%rd1, %rd4;
	cvta.to.global.u64 	%rd2, %rd3;
	mov.u32 	%r14, %tid.x;
	mov.u32 	%r15, %ctaid.x;
	mov.u32 	%r1, %ntid.x;
	mad.lo.s32 	%r50, %r15, %r1, %r14;
	setp.ge.s32 	%p3, %r50, %r13;
	@%p3 bra 	$L__BB9_18;
	{
	.reg .b32 %temp; 
	mov.b64 	{%temp, %r3}, %fd15;
	}
	abs.f64 	%fd1, %fd15;
	setp.eq.f64 	%p4, %fd15, 0d0000000000000000;
	setp.gt.f64 	%p5, %fd1, 0d3FF0000000000000;
	selp.b32 	%r4, 2146435072, 0, %p5;
	xor.b32  	%r5, %r4, 2146435072;
	mov.u32 	%r16, %nctaid.x;
	mul.lo.s32 	%r6, %r1, %r16;
	@%p4 bra 	$L__BB9_2;
	bra.uni 	$L__BB9_10;
$L__BB9_2:
	mul.wide.s32 	%rd12, %r50, 8;
	add.s64 	%rd13, %rd2, %rd12;
	ld.global.f64 	%fd2, [%rd13];
	{
	.reg .b32 %temp; 
	mov.b64 	{%temp, %r8}, %fd2;
	}
	shr.u32 	%r31, %r8, 20;
	and.b32  	%r32, %r31, 2047;
	add.s32 	%r33, %r32, -1012;
	mov.b64 	%rd14, %fd2;
	shl.b64 	%rd15, %rd14, %r33;
	setp.eq.s64 	%p22, %rd15, -9223372036854775808;
	abs.f64 	%fd3, %fd2;
	setp.neu.f64 	%p23, %fd3, 0d3FE0000000000000;
	and.pred  	%p1, %p23, %p22;
	selp.b32 	%r34, %r3, 0, %p1;
	setp.lt.s32 	%p24, %r8, 0;
	or.b32  	%r35, %r34, 2146435072;
	selp.b32 	%r36, %r35, %r34, %p24;
	mov.b32 	%r37, 0;
	mov.b64 	%fd31, {%r37, %r36};
	add.f64 	%fd28, %fd15, %fd2;
	{
	.reg .b32 %temp; 
	mov.b64 	{%temp, %r38}, %fd28;
	}
	and.b32  	%r39, %r38, 2146435072;
	setp.ne.s32 	%p25, %r39, 2146435072;
	@%p25 bra 	$L__BB9_9;
	setp.nan.f64 	%p26, %fd15, %fd15;
	setp.nan.f64 	%p27, %fd2, %fd2;
	or.pred  	%p28, %p26, %p27;
	@%p28 bra 	$L__BB9_8;
	setp.eq.f64 	%p29, %fd3, 0d7FF0000000000000;
	@%p29 bra 	$L__BB9_7;
	setp.neu.f64 	%p30, %fd1, 0d7FF0000000000000;
	@%p30 bra 	$L__BB9_9;
	setp.lt.s32 	%p31, %r8, 0;
	setp.lt.s32 	%p32, %r3, 0;
	selp.b32 	%r40, 0, 2146435072, %p31;
	and.b32  	%r41, %r8, 2147483647;
	setp.ne.s32 	%p33, %r41, 1071644672;
	or.b32  	%r42, %r40, -2147483648;
	selp.b32 	%r43, %r42, %r40, %p33;
	selp.b32 	%r44, %r43, %r40, %p1;
	selp.b32 	%r45, %r44, %r40, %p32;
	mov.b32 	%r46, 0;
	mov.b64 	%fd31, {%r46, %r45};
	bra.uni 	$L__BB9_9;
$L__BB9_7:
	setp.lt.s32 	%p34, %r8, 0;
	setp.eq.f64 	%p35, %fd15, 0dBFF0000000000000;
	selp.b32 	%r47, %r5, %r4, %p34;
	selp.b32 	%r48, 1072693248, %r47, %p35;
	mov.b32 	%r49, 0;
	mov.b64 	%fd31, {%r49, %r48};
	bra.uni 	$L__BB9_9;
$L__BB9_8:
	add.rn.f64 	%fd31, %fd15, %fd2;
$L__BB9_9:
	setp.eq.f64 	%p36, %fd15, 0d3FF0000000000000;
	setp.eq.f64 	%p37, %fd2, 0d0000000000000000;
	selp.f64 	%fd29, 0d3FF0000000000000, %fd31, %p37;
	selp.f64 	%fd30, 0d3FF0000000000000, %fd29, %p36;
	add.s64 	%rd18, %rd1, %rd12;
	st.global.f64 	[%rd18], %fd30;
	add.s32 	%r50, %r50, %r6;
	setp.lt.s32 	%p38, %r50, %r13;
	@%p38 bra 	$L__BB9_2;
	bra.uni 	$L__BB9_18;
$L__BB9_10:
	setp.lt.s32 	%p6, %r3, 0;
	mul.wide.s32 	%rd5, %r50, 8;
	add.s64 	%rd6, %rd2, %rd5;
	ld.global.f64 	%fd16, [%rd6];
	{
	.reg .b32 %temp; 
	mov.b64 	{%temp, %r11}, %fd16;
	}
	shr.u32 	%r17, %r11, 20;
	and.b32  	%r18, %r17, 2047;
	add.s32 	%r19, %r18, -1012;
	mov.b64 	%rd7, %fd16;
	shl.b64 	%rd8, %rd7, %r19;
	setp.eq.s64 	%p7, %rd8, -9223372036854775808;
	{ // callseq 0, 0
	.param .b64 param0;
	st.param.f64 	[param0], %fd1;
	.param .b64 param1;
	st.param.f64 	[param1], %fd16;
	.param .b64 retval0;
	call.uni (retval0), 
	__internal_accurate_pow, 
	(
	param0, 
	param1
	);
	ld.param.f64 	%fd17, [retval0];
	} // callseq 0
	and.pred  	%p2, %p6, %p7;
	neg.f64 	%fd19, %fd17;
	selp.f64 	%fd20, %fd19, %fd17, %p2;
	cvt.rzi.f64.f64 	%fd21, %fd16;
	setp.neu.f64 	%p8, %fd16, %fd21;
	selp.f64 	%fd23, 0dFFF8000000000000, %fd20, %p8;
	selp.f64 	%fd32, %fd23, %fd20, %p6;
	add.f64 	%fd24, %fd15, %fd16;
	{
	.reg .b32 %temp; 
	mov.b64 	{%temp, %r20}, %fd24;
	}
	and.b32  	%r21, %r20, 2146435072;
	setp.ne.s32 	%p9, %r21, 2146435072;
	@%p9 bra 	$L__BB9_17;
	setp.num.f64 	%p10, %fd15, %fd15;
	setp.num.f64 	%p11, %fd16, %fd16;
	and.pred  	%p12, %p10, %p11;
	@%p12 bra 	$L__BB9_13;
	add.rn.f64 	%fd32, %fd15, %fd16;
	bra.uni 	$L__BB9_17;
$L__BB9_13:
	abs.f64 	%fd25, %fd16;
	setp.neu.f64 	%p13, %fd25, 0d7FF0000000000000;
	@%p13 bra 	$L__BB9_15;
	setp.eq.f64 	%p17, %fd15, 0dBFF0000000000000;
	setp.lt.s32 	%p18, %r11, 0;
	selp.b32 	%r28, %r5, %r4, %p18;
	selp.b32 	%r29, 1072693248, %r28, %p17;
	mov.b32 	%r30, 0;
	mov.b64 	%fd32, {%r30, %r29};
	bra.uni 	$L__BB9_17;
$L__BB9_15:
	setp.neu.f64 	%p14, %fd1, 0d7FF0000000000000;
	@%p14 bra 	$L__BB9_17;
	setp.lt.s32 	%p15, %r11, 0;
	selp.b32 	%r22, 0, 2146435072, %p15;
	and.b32  	%r23, %r11, 2147483647;
	setp.ne.s32 	%p16, %r23, 1071644672;
	or.b32  	%r24, %r22, -2147483648;
	selp.b32 	%r25, %r24, %r22, %p16;
	selp.b32 	%r26, %r25, %r22, %p2;
	mov.b32 	%r27, 0;
	mov.b64 	%fd32, {%r27, %r26};
$L__BB9_17:
	setp.eq.f64 	%p19, %fd15, 0d3FF0000000000000;
	setp.eq.f64 	%p20, %fd16, 0d0000000000000000;
	selp.f64 	%fd26, 0d3FF0000000000000, %fd32, %p20;
	selp.f64 	%fd27, 0d3FF0000000000000, %fd26, %p19;
	add.s64 	%rd11, %rd1, %rd5;
	st.global.f64 	[%rd11], %fd27;
	add.s32 	%r50, %r50, %r6;
	setp.lt.s32 	%p21, %r50, %r13;
	@%p21 bra 	$L__BB9_10;
$L__BB9_18:
	ret;

}
	// .globl	_Z10_max_32_01ifPfS_
.visible .entry _Z10_max_32_01ifPfS_(
	.param .u32 _Z10_max_32_01ifPfS__param_0,
	.param .f32 _Z10_max_32_01ifPfS__param_1,
	.param .u64 .ptr .align 1 _Z10_max_32_01ifPfS__param_2,
	.param .u64 .ptr .align 1 _Z10_max_32_01ifPfS__param_3
)
{
	.reg .pred 	%p<4>;
	.reg .b32 	%r<11>;
	.reg .b32 	%f<4>;
	.reg .b64 	%rd<8>;

	ld.param.u32 	%r6, [_Z10_max_32_01ifPfS__param_0];
	ld.param.f32 	%f1, [_Z10_max_32_01ifPfS__param_1];
	ld.param.u64 	%rd3, [_Z10_max_32_01ifPfS__param_2];
	ld.param.u64 	%rd4, [_Z10_max_32_01ifPfS__param_3];
	mov.u32 	%r7, %tid.x;
	mov.u32 	%r8, %ctaid.x;
	mov.u32 	%r1, %ntid.x;
	mad.lo.s32 	%r10, %r8, %r1, %r7;
	setp.ge.s32 	%p1, %r10, %r6;
	@%p1 bra 	$L__BB10_3;
	mov.u32 	%r9, %nctaid.x;
	mul.lo.s32 	%r3, %r1, %r9;
	cvta.to.global.u64 	%rd1, %rd3;
	cvta.to.global.u64 	%rd2, %rd4;
$L__BB10_2:
	mul.wide.s32 	%rd5, %r10, 4;
	add.s64 	%rd6, %rd1, %rd5;
	ld.global.f32 	%f2, [%rd6];
	setp.gt.f32 	%p2, %f1, %f2;
	selp.f32 	%f3, %f1, %f2, %p2;
	add.s64 	%rd7, %rd2, %rd5;
	st.global.f32 	[%rd7], %f3;
	add.s32 	%r10, %r10, %r3;
	setp.lt.s32 	%p3, %r10, %r6;
	@%p3 bra 	$L__BB10_2;
$L__BB10_3:
	ret;

}
	// .globl	_Z10_max_64_01idPdS_
.visible .entry _Z10_max_64_01idPdS_(
	.param .u32 _Z10_max_64_01idPdS__param_0,
	.param .f64 _Z10_max_64_01idPdS__param_1,
	.param .u64 .ptr .align 1 _Z10_max_64_01idPdS__param_2,
	.param .u64 .ptr .align 1 _Z10_max_64_01idPdS__param_3
)
{
	.reg .pred 	%p<4>;
	.reg .b32 	%r<11>;
	.reg .b64 	%rd<8>;
	.reg .b64 	%fd<4>;

	ld.param.u32 	%r6, [_Z10_max_64_01idPdS__param_0];
	ld.param.f64 	%fd1, [_Z10_max_64_01idPdS__param_1];
	ld.param.u64 	%rd3, [_Z10_max_64_01idPdS__param_2];
	ld.param.u64 	%rd4, [_Z10_max_64_01idPdS__param_3];
	mov.u32 	%r7, %tid.x;
	mov.u32 	%r8, %ctaid.x;
	mov.u32 	%r1, %ntid.x;
	mad.lo.s32 	%r10, %r8, %r1, %r7;
	setp.ge.s32 	%p1, %r10, %r6;
	@%p1 bra 	$L__BB11_3;
	mov.u32 	%r9, %nctaid.x;
	mul.lo.s32 	%r3, %r1, %r9;
	cvta.to.global.u64 	%rd1, %rd3;
	cvta.to.global.u64 	%rd2, %rd4;
$L__BB11_2:
	mul.wide.s32 	%rd5, %r10, 8;
	add.s64 	%rd6, %rd1, %rd5;
	ld.global.f64 	%fd2, [%rd6];
	setp.gt.f64 	%p2, %fd1, %fd2;
	selp.f64 	%fd3, %fd1, %fd2, %p2;
	add.s64 	%rd7, %rd2, %rd5;
	st.global.f64 	[%rd7], %fd3;
	add.s32 	%r10, %r10, %r3;
	setp.lt.s32 	%p3, %r10, %r6;
	@%p3 bra 	$L__BB11_2;
$L__BB11_3:
	ret;

}
	// .globl	_Z10_min_32_01ifPfS_
.visible .entry _Z10_min_32_01ifPfS_(
	.param .u32 _Z10_min_32_01ifPfS__param_0,
	.param .f32 _Z10_min_32_01ifPfS__param_1,
	.param .u64 .ptr .align 1 _Z10_min_32_01ifPfS__param_2,
	.param .u64 .ptr .align 1 _Z10_min_32_01ifPfS__param_3
)
{
	.reg .pred 	%p<4>;
	.reg .b32 	%r<11>;
	.reg .b32 	%f<4>;
	.reg .b64 	%rd<8>;

	ld.param.u32 	%r6, [_Z10_min_32_01ifPfS__param_0];
	ld.param.f32 	%f1, [_Z10_min_32_01ifPfS__param_1];
	ld.param.u64 	%rd3, [_Z10_min_32_01ifPfS__param_2];
	ld.param.u64 	%rd4, [_Z10_min_32_01ifPfS__param_3];
	mov.u32 	%r7, %tid.x;
	mov.u32 	%r8, %ctaid.x;
	mov.u32 	%r1, %ntid.x;
	mad.lo.s32 	%r10, %r8, %r1, %r7;
	setp.ge.s32 	%p1, %r10, %r6;
	@%p1 bra 	$L__BB12_3;
	mov.u32 	%r9, %nctaid.x;
	mul.lo.s32 	%r3, %r1, %r9;
	cvta.to.global.u64 	%rd1, %rd3;
	cvta.to.global.u64 	%rd2, %rd4;
$L__BB12_2:
	mul.wide.s32 	%rd5, %r10, 4;
	add.s64 	%rd6, %rd1, %rd5;
	ld.global.f32 	%f2, [%rd6];
	setp.lt.f32 	%p2, %f1, %f2;
	selp.f32 	%f3, %f1, %f2, %p2;
	add.s64 	%rd7, %rd2, %rd5;
	st.global.f32 	[%rd7], %f3;
	add.s32 	%r10, %r10, %r3;
	setp.lt.s32 	%p3, %r10, %r6;
	@%p3 bra 	$L__BB12_2;
$L__BB12_3:
	ret;

}
	// .globl	_Z10_min_64_01idPdS_
.visible .entry _Z10_min_64_01idPdS_(
	.param .u32 _Z10_min_64_01idPdS__param_0,
	.param .f64 _Z10_min_64_01idPdS__param_1,
	.param .u64 .ptr .align 1 _Z10_min_64_01idPdS__param_2,
	.param .u64 .ptr .align 1 _Z10_min_64_01idPdS__param_3
)
{
	.reg .pred 	%p<4>;
	.reg .b32 	%r<11>;
	.reg .b64 	%rd<8>;
	.reg .b64 	%fd<4>;

	ld.param.u32 	%r6, [_Z10_min_64_01idPdS__param_0];
	ld.param.f64 	%fd1, [_Z10_min_64_01idPdS__param_1];
	ld.param.u64 	%rd3, [_Z10_min_64_01idPdS__param_2];
	ld.param.u64 	%rd4, [_Z10_min_64_01idPdS__param_3];
	mov.u32 	%r7, %tid.x;
	mov.u32 	%r8, %ctaid.x;
	mov.u32 	%r1, %ntid.x;
	mad.lo.s32 	%r10, %r8, %r1, %r7;
	setp.ge.s32 	%p1, %r10, %r6;
	@%p1 bra 	$L__BB13_3;
	mov.u32 	%r9, %nctaid.x;
	mul.lo.s32 	%r3, %r1, %r9;
	cvta.to.global.u64 	%rd1, %rd3;
	cvta.to.global.u64 	%rd2, %rd4;
$L__BB13_2:
	mul.wide.s32 	%rd5, %r10, 8;
	add.s64 	%rd6, %rd1, %rd5;
	ld.global.f64 	%fd2, [%rd6];
	setp.lt.f64 	%p2, %fd1, %fd2;
	selp.f64 	%fd3, %fd1, %fd2, %p2;
	add.s64 	%rd7, %rd2, %rd5;
	st.global.f64 	[%rd7], %fd3;
	add.s32 	%r10, %r10, %r3;
	setp.lt.s32 	%p3, %r10, %r6;
	@%p3 bra 	$L__BB13_2;
$L__BB13_3:
	ret;

}
	// .globl	_Z9_eq_32_01ifPfS_
.visible .entry _Z9_eq_32_01ifPfS_(
	.param .u32 _Z9_eq_32_01ifPfS__param_0,
	.param .f32 _Z9_eq_32_01ifPfS__param_1,
	.param .u64 .ptr .align 1 _Z9_eq_32_01ifPfS__param_2,
	.param .u64 .ptr .align 1 _Z9_eq_32_01ifPfS__param_3
)
{
	.reg .pred 	%p<4>;
	.reg .b32 	%r<11>;
	.reg .b32 	%f<4>;
	.reg .b64 	%rd<8>;

	ld.param.u32 	%r6, [_Z9_eq_32_01ifPfS__param_0];
	ld.param.f32 	%f1, [_Z9_eq_32_01ifPfS__param_1];
	ld.param.u64 	%rd3, [_Z9_eq_32_01ifPfS__param_2];
	ld.param.u64 	%rd4, [_Z9_eq_32_01ifPfS__param_3];
	mov.u32 	%r7, %tid.x;
	mov.u32 	%r8, %ctaid.x;
	mov.u32 	%r1, %ntid.x;
	mad.lo.s32 	%r10, %r8, %r1, %r7;
	setp.ge.s32 	%p1, %r10, %r6;
	@%p1 bra 	$L__BB14_3;
	mov.u32 	%r9, %nctaid.x;
	mul.lo.s32 	%r3, %r1, %r9;
	cvta.to.global.u64 	%rd1, %rd3;
	cvta.to.global.u64 	%rd2, %rd4;
$L__BB14_2:
	mul.wide.s32 	%rd5, %r10, 4;
	add.s64 	%rd6, %rd1, %rd5;
	ld.global.f32 	%f2, [%rd6];
	setp.eq.f32 	%p2, %f1, %f2;
	selp.f32 	%f3, 0f3F800000, 0f00000000, %p2;
	add.s64 	%rd7, %rd2, %rd5;
	st.global.f32 	[%rd7], %f3;
	add.s32 	%r10, %r10, %r3;
	setp.lt.s32 	%p3, %r10, %r6;
	@%p3 bra 	$L__BB14_2;
$L__BB14_3:
	ret;

}
	// .globl	_Z9_eq_64_01idPdS_
.visible .entry _Z9_eq_64_01idPdS_(
	.param .u32 _Z9_eq_64_01idPdS__param_0,
	.param .f64 _Z9_eq_64_01idPdS__param_1,
	.param .u64 .ptr .align 1 _Z9_eq_64_01idPdS__param_2,
	.param .u64 .ptr .align 1 _Z9_eq_64_01idPdS__param_3
)
{
	.reg .pred 	%p<4>;
	.reg .b32 	%r<11>;
	.reg .b64 	%rd<8>;
	.reg .b64 	%fd<4>;

	ld.param.u32 	%r6, [_Z9_eq_64_01idPdS__param_0];
	ld.param.f64 	%fd1, [_Z9_eq_64_01idPdS__param_1];
	ld.param.u64 	%rd3, [_Z9_eq_64_01idPdS__param_2];
	ld.param.u64 	%rd4, [_Z9_eq_64_01idPdS__param_3];
	mov.u32 	%r7, %tid.x;
	mov.u32 	%r8, %ctaid.x;
	mov.u32 	%r1, %ntid.x;
	mad.lo.s32 	%r10, %r8, %r1, %r7;
	setp.ge.s32 	%p1, %r10, %r6;
	@%p1 bra 	$L__BB15_3;
	mov.u32 	%r9, %nctaid.x;
	mul.lo.s32 	%r3, %r1, %r9;
	cvta.to.global.u64 	%rd1, %rd3;
	cvta.to.global.u64 	%rd2, %rd4;
$L__BB15_2:
	mul.wide.s32 	%rd5, %r10, 8;
	add.s64 	%rd6, %rd1, %rd5;
	ld.global.f64 	%fd2, [%rd6];
	setp.eq.f64 	%p2, %fd1, %fd2;
	selp.f64 	%fd3, 0d3FF0000000000000, 0d0000000000000000, %p2;
	add.s64 	%rd7, %rd2, %rd5;
	st.global.f64 	[%rd7], %fd3;
	add.s32 	%r10, %r10, %r3;
	setp.lt.s32 	%p3, %r10, %r6;
	@%p3 bra 	$L__BB15_2;
$L__BB15_3:
	ret;

}
	// .globl	_Z9_ne_32_01ifPfS_
.visible .entry _Z9_ne_32_01ifPfS_(
	.param .u32 _Z9_ne_32_01ifPfS__param_0,
	.param .f32 _Z9_ne_32_01ifPfS__param_1,
	.param .u64 .ptr .align 1 _Z9_ne_32_01ifPfS__param_2,
	.param .u64 .ptr .align 1 _Z9_ne_32_01ifPfS__param_3
)
{
	.reg .pred 	%p<4>;
	.reg .b32 	%r<11>;
	.reg .b32 	%f<4>;
	.reg .b64 	%rd<8>;

	ld.param.u32 	%r6, [_Z9_ne_32_01ifPfS__param_0];
	ld.param.f32 	%f1, [_Z9_ne_32_01ifPfS__param_1];
	ld.param.u64 	%rd3, [_Z9_ne_32_01ifPfS__param_2];
	ld.param.u64 	%rd4, [_Z9_ne_32_01ifPfS__param_3];
	mov.u32 	%r7, %tid.x;
	mov.u32 	%r8, %ctaid.x;
	mov.u32 	%r1, %ntid.x;
	mad.lo.s32 	%r10, %r8, %r1, %r7;
	setp.ge.s32 	%p1, %r10, %r6;
	@%p1 bra 	$L__BB16_3;
	mov.u32 	%r9, %nctaid.x;
	mul.lo.s32 	%r3, %r1, %r9;
	cvta.to.global.u64 	%rd1, %rd3;
	cvta.to.global.u64 	%rd2, %rd4;
$L__BB16_2:
	mul.wide.s32 	%rd5, %r10, 4;
	add.s64 	%rd6, %rd1, %rd5;
	ld.global.f32 	%f2, [%rd6];
	setp.neu.f32 	%p2, %f1, %f2;
	selp.f32 	%f3, 0f3F800000, 0f00000000, %p2;
	add.s64 	%rd7, %rd2, %rd5;
	st.global.f32 	[%rd7], %f3;
	add.s32 	%r10, %r10, %r3;
	setp.lt.s32 	%p3, %r10, %r6;
	@%p3 bra 	$L__BB16_2;
$L__BB16_3:
	ret;

}
	// .globl	_Z9_ne_64_01idPdS_
.visible .entry _Z9_ne_64_01idPdS_(
	.param .u32 _Z9_ne_64_01idPdS__param_0,
	.param .f64 _Z9_ne_64_01idPdS__param_1,
	.param .u64 .ptr .align 1 _Z9_ne_64_01idPdS__param_2,
	.param .u64 .ptr .align 1 _Z9_ne_64_01idPdS__param_3
)
{
	.reg .pred 	%p<4>;
	.reg .b32 	%r<11>;
	.reg .b64 	%rd<8>;
	.reg .b64 	%fd<4>;

	ld.param.u32 	%r6, [_Z9_ne_64_01idPdS__param_0];
	ld.param.f64 	%fd1, [_Z9_ne_64_01idPdS__param_1];
	ld.param.u64 	%rd3, [_Z9_ne_64_01idPdS__param_2];
	ld.param.u64 	%rd4, [_Z9_ne_64_01idPdS__param_3];
	mov.u32 	%r7, %tid.x;
	mov.u32 	%r8, %ctaid.x;
	mov.u32 	%r1, %ntid.x;
	mad.lo.s32 	%r10, %r8, %r1, %r7;
	setp.ge.s32 	%p1, %r10, %r6;
	@%p1 bra 	$L__BB17_3;
	mov.u32 	%r9, %nctaid.x;
	mul.lo.s32 	%r3, %r1, %r9;
	cvta.to.global.u64 	%rd1, %rd3;
	cvta.to.global.u64 	%rd2, %rd4;
$L__BB17_2:
	mul.wide.s32 	%rd5, %r10, 8;
	add.s64 	%rd6, %rd1, %rd5;
	ld.global.f64 	%fd2, [%rd6];
	setp.neu.f64 	%p2, %fd1, %fd2;
	selp.f64 	%fd3, 0d3FF0000000000000, 0d0000000000000000, %p2;
	add.s64 	%rd7, %rd2, %rd5;
	st.global.f64 	[%rd7], %fd3;
	add.s32 	%r10, %r10, %r3;
	setp.lt.s32 	%p3, %r10, %r6;
	@%p3 bra 	$L__BB17_2;
$L__BB17_3:
	ret;

}
	// .globl	_Z9_gt_32_01ifPfS_
.visible .entry _Z9_gt_32_01ifPfS_(
	.param .u32 _Z9_gt_32_01ifPfS__param_0,
	.param .f32 _Z9_gt_32_01ifPfS__param_1,
	.param .u64 .ptr .align 1 _Z9_gt_32_01ifPfS__param_2,
	.param .u64 .ptr .align 1 _Z9_gt_32_01ifPfS__param_3
)
{
	.reg .pred 	%p<4>;
	.reg .b32 	%r<11>;
	.reg .b32 	%f<4>;
	.reg .b64 	%rd<8>;

	ld.param.u32 	%r6, [_Z9_gt_32_01ifPfS__param_0];
	ld.param.f32 	%f1, [_Z9_gt_32_01ifPfS__param_1];
	ld.param.u64 	%rd3, [_Z9_gt_32_01ifPfS__param_2];
	ld.param.u64 	%rd4, [_Z9_gt_32_01ifPfS__param_3];
	mov.u32 	%r7, %tid.x;
	mov.u32 	%r8, %ctaid.x;
	mov.u32 	%r1, %ntid.x;
	mad.lo.s32 	%r10, %r8, %r1, %r7;
	setp.ge.s32 	%p1, %r10, %r6;
	@%p1 bra 	$L__BB18_3;
	mov.u32 	%r9, %nctaid.x;
	mul.lo.s32 	%r3, %r1, %r9;
	cvta.to.global.u64 	%rd1, %rd3;
	cvta.to.global.u64 	%rd2, %rd4;
$L__BB18_2:
	mul.wide.s32 	%rd5, %r10, 4;
	add.s64 	%rd6, %rd1, %rd5;
	ld.global.f32 	%f2, [%rd6];
	setp.gt.f32 	%p2, %f1, %f2;
	selp.f32 	%f3, 0f3F800000, 0f00000000, %p2;
	add.s64 	%rd7, %rd2, %rd5;
	st.global.f32 	[%rd7], %f3;
	add.s32 	%r10, %r10, %r3;
	setp.lt.s32 	%p3, %r10, %r6;
	@%p3 bra 	$L__BB18_2;
$L__BB18_3:
	ret;

}
	// .globl	_Z9_gt_64_01idPdS_
.visible .entry _Z9_gt_64_01idPdS_(
	.param .u32 _Z9_gt_64_01idPdS__param_0,
	.param .f64 _Z9_gt_64_01idPdS__param_1,
	.param .u64 .ptr .align 1 _Z9_gt_64_01idPdS__param_2,
	.param .u64 .ptr .align 1 _Z9_gt_64_01idPdS__param_3
)
{
	.reg .pred 	%p<4>;
	.reg .b32 	%r<11>;
	.reg .b64 	%rd<8>;
	.reg .b64 	%fd<4>;

	ld.param.u32 	%r6, [_Z9_gt_64_01idPdS__param_0];
	ld.param.f64 	%fd1, [_Z9_gt_64_01idPdS__param_1];
	ld.param.u64 	%rd3, [_Z9_gt_64_01idPdS__param_2];
	ld.param.u64 	%rd4, [_Z9_gt_64_01idPdS__param_3];
	mov.u32 	%r7, %tid.x;
	mov.u32 	%r8, %ctaid.x;
	mov.u32 	%r1, %ntid.x;
	mad.lo.s32 	%r10, %r8, %r1, %r7;
	setp.ge.s32 	%p1, %r10, %r6;
	@%p1 bra 	$L__BB19_3;
	mov.u32 	%r9, %nctaid.x;
	mul.lo.s32 	%r3, %r1, %r9;
	cvta.to.global.u64 	%rd1, %rd3;
	cvta.to.global.u64 	%rd2, %rd4;
$L__BB19_2:
	mul.wide.s32 	%rd5, %r10, 8;
	add.s64 	%rd6, %rd1, %rd5;
	ld.global.f64 	%fd2, [%rd6];
	setp.gt.f64 	%p2, %fd1, %fd2;
	selp.f64 	%fd3, 0d3FF0000000000000, 0d0000000000000000, %p2;
	add.s64 	%rd7, %rd2, %rd5;
	st.global.f64 	[%rd7], %fd3;
	add.s32 	%r10, %r10, %r3;
	setp.lt.s32 	%p3, %r10, %r6;
	@%p3 bra 	$L__BB19_2;
$L__BB19_3:
	ret;

}
	// .globl	_Z9_ge_32_01ifPfS_
.visible .entry _Z9_ge_32_01ifPfS_(
	.param .u32 _Z9_ge_32_01ifPfS__param_0,
	.param .f32 _Z9_ge_32_01ifPfS__param_1,
	.param .u64 .ptr .align 1 _Z9_ge_32_01ifPfS__param_2,
	.param .u64 .ptr .align 1 _Z9_ge_32_01ifPfS__param_3
)
{
	.reg .pred 	%p<4>;
	.reg .b32 	%r<11>;
	.reg .b32 	%f<4>;
	.reg .b64 	%rd<8>;

	ld.param.u32 	%r6, [_Z9_ge_32_01ifPfS__param_0];
	ld.param.f32 	%f1, [_Z9_ge_32_01ifPfS__param_1];
	ld.param.u64 	%rd3, [_Z9_ge_32_01ifPfS__param_2];
	ld.param.u64 	%rd4, [_Z9_ge_32_01ifPfS__param_3];
	mov.u32 	%r7, %tid.x;
	mov.u32 	%r8, %ctaid.x;
	mov.u32 	%r1, %ntid.x;
	mad.lo.s32 	%r10, %r8, %r1, %r7;
	setp.ge.s32 	%p1, %r10, %r6;
	@%p1 bra 	$L__BB20_3;
	mov.u32 	%r9, %nctaid.x;
	mul.lo.s32 	%r3, %r1, %r9;
	cvta.to.global.u64 	%rd1, %rd3;
	cvta.to.global.u64 	%rd2, %rd4;
$L__BB20_2:
	mul.wide.s32 	%rd5, %r10, 4;
	add.s64 	%rd6, %rd1, %rd5;
	ld.global.f32 	%f2, [%rd6];
	setp.ge.f32 	%p2, %f1, %f2;
	selp.f32 	%f3, 0f3F800000, 0f00000000, %p2;
	add.s64 	%rd7, %rd2, %rd5;
	st.global.f32 	[%rd7], %f3;
	add.s32 	%r10, %r10, %r3;
	setp.lt.s32 	%p3, %r10, %r6;
	@%p3 bra 	$L__BB20_2;
$L__BB20_3:
	ret;

}
	// .globl	_Z9_ge_64_01idPdS_
.visible .entry _Z9_ge_64_01idPdS_(
	.param .u32 _Z9_ge_64_01idPdS__param_0,
	.param .f64 _Z9_ge_64_01idPdS__param_1,
	.param .u64 .ptr .align 1 _Z9_ge_64_01idPdS__param_2,
	.param .u64 .ptr .align 1 _Z9_ge_64_01idPdS__param_3
)
{
	.reg .pred 	%p<4>;
	.reg .b32 	%r<11>;
	.reg .b64 	%rd<8>;
	.reg .b64 	%fd<4>;

	ld.param.u32 	%r6, [_Z9_ge_64_01idPdS__param_0];
	ld.param.f64 	%fd1, [_Z9_ge_64_01idPdS__param_1];
	ld.param.u64 	%rd3, [_Z9_ge_64_01idPdS__param_2];
	ld.param.u64 	%rd4, [_Z9_ge_64_01idPdS__param_3];
	mov.u32 	%r7, %tid.x;
	mov.u32 	%r8, %ctaid.x;
	mov.u32 	%r1, %ntid.x;
	mad.lo.s32 	%r10, %r8, %r1, %r7;
	setp.ge.s32 	%p1, %r10, %r6;
	@%p1 bra 	$L__BB21_3;
	mov.u32 	%r9, %nctaid.x;
	mul.lo.s32 	%r3, %r1, %r9;
	cvta.to.global.u64 	%rd1, %rd3;
	cvta.to.global.u64 	%rd2, %rd4;
$L__BB21_2:
	mul.wide.s32 	%rd5, %r10, 8;
	add.s64 	%rd6, %rd1, %rd5;
	ld.global.f64 	%fd2, [%rd6];
	setp.ge.f64 	%p2, %fd1, %fd2;
	selp.f64 	%fd3, 0d3FF0000000000000, 0d0000000000000000, %p2;
	add.s64 	%rd7, %rd2, %rd5;
	st.global.f64 	[%rd7], %fd3;
	add.s32 	%r10, %r10, %r3;
	setp.lt.s32 	%p3, %r10, %r6;
	@%p3 bra 	$L__BB21_2;
$L__BB21_3:
	ret;

}
	// .globl	_Z9_lt_32_01ifPfS_
.visible .entry _Z9_lt_32_01ifPfS_(
	.param .u32 _Z9_lt_32_01ifPfS__param_0,
	.param .f32 _Z9_lt_32_01ifPfS__param_1,
	.param .u64 .ptr .align 1 _Z9_lt_32_01ifPfS__param_2,
	.param .u64 .ptr .align 1 _Z9_lt_32_01ifPfS__param_3
)
{
	.reg .pred 	%p<4>;
	.reg .b32 	%r<11>;
	.reg .b32 	%f<4>;
	.reg .b64 	%rd<8>;

	ld.param.u32 	%r6, [_Z9_lt_32_01ifPfS__param_0];
	ld.param.f32 	%f1, [_Z9_lt_32_01ifPfS__param_1];
	ld.param.u64 	%rd3, [_Z9_lt_32_01ifPfS__param_2];
	ld.param.u64 	%rd4, [_Z9_lt_32_01ifPfS__param_3];
	mov.u32 	%r7, %tid.x;
	mov.u32 	%r8, %ctaid.x;
	mov.u32 	%r1, %ntid.x;
	mad.lo.s32 	%r10, %r8, %r1, %r7;
	setp.ge.s32 	%p1, %r10, %r6;
	@%p1 bra 	$L__BB22_3;
	mov.u32 	%r9, %nctaid.x;
	mul.lo.s32 	%r3, %r1, %r9;
	cvta.to.global.u64 	%rd1, %rd3;
	cvta.to.global.u64 	%rd2, %rd4;
$L__BB22_2:
	mul.wide.s32 	%rd5, %r10, 4;
	add.s64 	%rd6, %rd1, %rd5;
	ld.global.f32 	%f2, [%rd6];
	setp.lt.f32 	%p2, %f1, %f2;
	selp.f32 	%f3, 0f3F800000, 0f00000000, %p2;
	add.s64 	%rd7, %rd2, %rd5;
	st.global.f32 	[%rd7], %f3;
	add.s32 	%r10, %r10, %r3;
	setp.lt.s32 	%p3, %r10, %r6;
	@%p3 bra 	$L__BB22_2;
$L__BB22_3:
	ret;

}
	// .globl	_Z9_lt_64_01idPdS_
.visible .entry _Z9_lt_64_01idPdS_(
	.param .u32 _Z9_lt_64_01idPdS__param_0,
	.param .f64 _Z9_lt_64_01idPdS__param_1,
	.param .u64 .ptr .align 1 _Z9_lt_64_01idPdS__param_2,
	.param .u64 .ptr .align 1 _Z9_lt_64_01idPdS__param_3
)
{
	.reg .pred 	%p<4>;
	.reg .b32 	%r<11>;
	.reg .b64 	%rd<8>;
	.reg .b64 	%fd<4>;

	ld.param.u32 	%r6, [_Z9_lt_64_01idPdS__param_0];
	ld.param.f64 	%fd1, [_Z9_lt_64_01idPdS__param_1];
	ld.param.u64 	%rd3, [_Z9_lt_64_01idPdS__param_2];
	ld.param.u64 	%rd4, [_Z9_lt_64_01idPdS__param_3];
	mov.u32 	%r7, %tid.x;
	mov.u32 	%r8, %ctaid.x;
	mov.u32 	%r1, %ntid.x;
	mad.lo.s32 	%r10, %r8, %r1, %r7;
	setp.ge.s32 	%p1, %r10, %r6;
	@%p1 bra 	$L__BB23_3;
	mov.u32 	%r9, %nctaid.x;
	mul.lo.s32 	%r3, %r1, %r9;
	cvta.to.global.u64 	%rd1, %rd3;
	cvta.to.global.u64 	%rd2, %rd4;
$L__BB23_2:
	mul.wide.s32 	%rd5, %r10, 8;
	add.s64 	%rd6, %rd1, %rd5;
	ld.global.f64 	%fd2, [%rd6];
	setp.lt.f64 	%p2, %fd1, %fd2;
	selp.f64 	%fd3, 0d3FF0000000000000, 0d0000000000000000, %p2;
	add.s64 	%rd7, %rd2, %rd5;
	st.global.f64 	[%rd7], %fd3;
	add.s32 	%r10, %r10, %r3;
	setp.lt.s32 	%p3, %r10, %r6;
	@%p3 bra 	$L__BB23_2;
$L__BB23_3:
	ret;

}
	// .globl	_Z9_le_32_01ifPfS_
.visible .entry _Z9_le_32_01ifPfS_(
	.param .u32 _Z9_le_32_01ifPfS__param_0,
	.param .f32 _Z9_le_32_01ifPfS__param_1,
	.param .u64 .ptr .align 1 _Z9_le_32_01ifPfS__param_2,
	.param .u64 .ptr .align 1 _Z9_le_32_01ifPfS__param_3
)
{
	.reg .pred 	%p<4>;
	.reg .b32 	%r<11>;
	.reg .b32 	%f<4>;
	.reg .b64 	%rd<8>;

	ld.param.u32 	%r6, [_Z9_le_32_01ifPfS__param_0];
	ld.param.f32 	%f1, [_Z9_le_32_01ifPfS__param_1];
	ld.param.u64 	%rd3, [_Z9_le_32_01ifPfS__param_2];
	ld.param.u64 	%rd4, [_Z9_le_32_01ifPfS__param_3];
	mov.u32 	%r7, %tid.x;
	mov.u32 	%r8, %ctaid.x;
	mov.u32 	%r1, %ntid.x;
	mad.lo.s32 	%r10, %r8, %r1, %r7;
	setp.ge.s32 	%p1, %r10, %r6;
	@%p1 bra 	$L__BB24_3;
	mov.u32 	%r9, %nctaid.x;
	mul.lo.s32 	%r3, %r1, %r9;
	cvta.to.global.u64 	%rd1, %rd3;
	cvta.to.global.u64 	%rd2, %rd4;
$L__BB24_2:
	mul.wide.s32 	%rd5, %r10, 4;
	add.s64 	%rd6, %rd1, %rd5;
	ld.global.f32 	%f2, [%rd6];
	setp.le.f32 	%p2, %f1, %f2;
	selp.f32 	%f3, 0f3F800000, 0f00000000, %p2;
	add.s64 	%rd7, %rd2, %rd5;
	st.global.f32 	[%rd7], %f3;
	add.s32 	%r10, %r10, %r3;
	setp.lt.s32 	%p3, %r10, %r6;
	@%p3 bra 	$L__BB24_2;
$L__BB24_3:
	ret;

}
	// .globl	_Z9_le_64_01idPdS_
.visible .entry _Z9_le_64_01idPdS_(
	.param .u32 _Z9_le_64_01idPdS__param_0,
	.param .f64 _Z9_le_64_01idPdS__param_1,
	.param .u64 .ptr .align 1 _Z9_le_64_01idPdS__param_2,
	.param .u64 .ptr .align 1 _Z9_le_64_01idPdS__param_3
)
{
	.reg .pred 	%p<4>;
	.reg .b32 	%r<11>;
	.reg .b64 	%rd<8>;
	.reg .b64 	%fd<4>;

	ld.param.u32 	%r6, [_Z9_le_64_01idPdS__param_0];
	ld.param.f64 	%fd1, [_Z9_le_64_01idPdS__param_1];
	ld.param.u64 	%rd3, [_Z9_le_64_01idPdS__param_2];
	ld.param.u64 	%rd4, [_Z9_le_64_01idPdS__param_3];
	mov.u32 	%r7, %tid.x;
	mov.u32 	%r8, %ctaid.x;
	mov.u32 	%r1, %ntid.x;
	mad.lo.s32 	%r10, %r8, %r1, %r7;
	setp.ge.s32 	%p1, %r10, %r6;
	@%p1 bra 	$L__BB25_3;
	mov.u32 	%r9, %nctaid.x;
	mul.lo.s32 	%r3, %r1, %r9;
	cvta.to.global.u64 	%rd1, %rd3;
	cvta.to.global.u64 	%rd2, %rd4;
$L__BB25_2:
	mul.wide.s32 	%rd5, %r10, 8;
	add.s64 	%rd6, %rd1, %rd5;
	ld.global.f64 	%fd2, [%rd6];
	setp.le.f64 	%p2, %fd1, %fd2;
	selp.f64 	%fd3, 0d3FF0000000000000, 0d0000000000000000, %p2;
	add.s64 	%rd7, %rd2, %rd5;
	st.global.f64 	[%rd7], %fd3;
	add.s32 	%r10, %r10, %r3;
	setp.lt.s32 	%p3, %r10, %r6;
	@%p3 bra 	$L__BB25_2;
$L__BB25_3:
	ret;

}
	// .globl	_Z15_invxback_32_01ifPfS_
.visible .entry _Z15_invxback_32_01ifPfS_(
	.param .u32 _Z15_invxback_32_01ifPfS__param_0,
	.param .f32 _Z15_invxback_32_01ifPfS__param_1,
	.param .u64 .ptr .align 1 _Z15_invxback_32_01ifPfS__param_2,
	.param .u64 .ptr .align 1 _Z15_invxback_32_01ifPfS__param_3
)
{
	.reg .pred 	%p<3>;
	.reg .b32 	%r<11>;
	.reg .b32 	%f<6>;
	.reg .b64 	%rd<8>;

	ld.param.u32 	%r6, [_Z15_invxback_32_01ifPfS__param_0];
	ld.param.f32 	%f2, [_Z15_invxback_32_01ifPfS__param_1];
	ld.param.u64 	%rd3, [_Z15_invxback_32_01ifPfS__param_2];
	ld.param.u64 	%rd4, [_Z15_invxback_32_01ifPfS__param_3];
	mov.u32 	%r7, %tid.x;
	mov.u32 	%r8, %ctaid.x;
	mov.u32 	%r1, %ntid.x;
	mad.lo.s32 	%r10, %r8, %r1, %r7;
	setp.ge.s32 	%p1, %r10, %r6;
	@%p1 bra 	$L__BB26_3;
	neg.f32 	%f1, %f2;
	mov.u32 	%r9, %nctaid.x;
	mul.lo.s32 	%r3, %r1, %r9;
	cvta.to.global.u64 	%rd1, %rd3;
	cvta.to.global.u64 	%rd2, %rd4;
$L__BB26_2:
	mul.wide.s32 	%rd5, %r10, 4;
	add.s64 	%rd6, %rd1, %rd5;
	ld.global.f32 	%f3, [%rd6];
	mul.f32 	%f4, %f3, %f1;
	mul.f32 	%f5, %f3, %f4;
	add.s64 	%rd7, %rd2, %rd5;
	st.global.f32 	[%rd7], %f5;
	add.s32 	%r10, %r10, %r3;
	setp.lt.s32 	%p2, %r10, %r6;
	@%p2 bra 	$L__BB26_2;
$L__BB26_3:
	ret;

}
	// .globl	_Z15_invxback_64_01idPdS_
.visible .entry _Z15_invxback_64_01idPdS_(
	.param .u32 _Z15_invxback_64_01idPdS__param_0,
	.param .f64 _Z15_invxback_64_01idPdS__param_1,
	.param .u64 .ptr .align 1 _Z15_invxback_64_01idPdS__param_2,
	.param .u64 .ptr .align 1 _Z15_invxback_64_01idPdS__param_3
)
{
	.reg .pred 	%p<3>;
	.reg .b32 	%r<11>;
	.reg .b64 	%rd<8>;
	.reg .b64 	%fd<6>;

	ld.param.u32 	%r6, [_Z15_invxback_64_01idPdS__param_0];
	ld.param.f64 	%fd2, [_Z15_invxback_64_01idPdS__param_1];
	ld.param.u64 	%rd3, [_Z15_invxback_64_01idPdS__param_2];
	ld.param.u64 	%rd4, [_Z15_invxback_64_01idPdS__param_3];
	mov.u32 	%r7, %tid.x;
	mov.u32 	%r8, %ctaid.x;
	mov.u32 	%r1, %ntid.x;
	mad.lo.s32 	%r10, %r8, %r1, %r7;
	setp.ge.s32 	%p1, %r10, %r6;
	@%p1 bra 	$L__BB27_3;
	neg.f64 	%fd1, %fd2;
	mov.u32 	%r9, %nctaid.x;
	mul.lo.s32 	%r3, %r1, %r9;
	cvta.to.global.u64 	%rd1, %rd3;
	cvta.to.global.u64 	%rd2, %rd4;
$L__BB27_2:
	mul.wide.s32 	%rd5, %r10, 8;
	add.s64 	%rd6, %rd1, %rd5;
	ld.global.f64 	%fd3, [%rd6];
	mul.f64 	%fd4, %fd3, %fd1;
	mul.f64 	%fd5, %fd3, %fd4;
	add.s64 	%rd7, %rd2, %rd5;
	st.global.f64 	[%rd7], %fd5;
	add.s32 	%r10, %r10, %r3;
	setp.lt.s32 	%p2, %r10, %r6;
	@%p2 bra 	$L__BB27_2;
$L__BB27_3:
	ret;

}
	// .globl	_Z15_reluback_32_01ifPfS_
.visible .entry _Z15_reluback_32_01ifPfS_(
	.param .u32 _Z15_reluback_32_01ifPfS__param_0,
	.param .f32 _Z15_reluback_32_01ifPfS__param_1,
	.param .u64 .ptr .align 1 _Z15_reluback_32_01ifPfS__param_2,
	.param .u64 .ptr .align 1 _Z15_reluback_32_01ifPfS__param_3
)
{
	.reg .pred 	%p<4>;
	.reg .b32 	%r<11>;
	.reg .b32 	%f<4>;
	.reg .b64 	%rd<8>;

	ld.param.u32 	%r6, [_Z15_reluback_32_01ifPfS__param_0];
	ld.param.f32 	%f1, [_Z15_reluback_32_01ifPfS__param_1];
	ld.param.u64 	%rd3, [_Z15_reluback_32_01ifPfS__param_2];
	ld.param.u64 	%rd4, [_Z15_reluback_32_01ifPfS__param_3];
	mov.u32 	%r7, %tid.x;
	mov.u32 	%r8, %ctaid.x;
	mov.u32 	%r1, %ntid.x;
	mad.lo.s32 	%r10, %r8, %r1, %r7;
	setp.ge.s32 	%p1, %r10, %r6;
	@%p1 bra 	$L__BB28_3;
	mov.u32 	%r9, %nctaid.x;
	mul.lo.s32 	%r3, %r1, %r9;
	cvta.to.global.u64 	%rd1, %rd3;
	cvta.to.global.u64 	%rd2, %rd4;
$L__BB28_2:
	mul.wide.s32 	%rd5, %r10, 4;
	add.s64 	%rd6, %rd1, %rd5;
	ld.global.f32 	%f2, [%rd6];
	setp.gt.f32 	%p2, %f2, 0f00000000;
	selp.f32 	%f3, %f1, 0f00000000, %p2;
	add.s64 	%rd7, %rd2, %rd5;
	st.global.f32 	[%rd7], %f3;
	add.s32 	%r10, %r10, %r3;
	setp.lt.s32 	%p3, %r10, %r6;
	@%p3 bra 	$L__BB28_2;
$L__BB28_3:
	ret;

}
	// .globl	_Z15_reluback_64_01idPdS_
.visible .entry _Z15_reluback_64_01idPdS_(
	.param .u32 _Z15_reluback_64_01idPdS__param_0,
	.param .f64 _Z15_reluback_64_01idPdS__param_1,
	.param .u64 .ptr .align 1 _Z15_reluback_64_01idPdS__param_2,
	.param .u64 .ptr .align 1 _Z15_reluback_64_01idPdS__param_3
)
{
	.reg .pred 	%p<4>;
	.reg .b32 	%r<11>;
	.reg .b64 	%rd<8>;
	.reg .b64 	%fd<4>;

	ld.param.u32 	%r6, [_Z15_reluback_64_01idPdS__param_0];
	ld.param.f64 	%fd1, [_Z15_reluback_64_01idPdS__param_1];
	ld.param.u64 	%rd3, [_Z15_reluback_64_01idPdS__param_2];
	ld.param.u64 	%rd4, [_Z15_reluback_64_01idPdS__param_3];
	mov.u32 	%r7, %tid.x;
	mov.u32 	%r8, %ctaid.x;
	mov.u32 	%r1, %ntid.x;
	mad.lo.s32 	%r10, %r8, %r1, %r7;
	setp.ge.s32 	%p1, %r10, %r6;
	@%p1 bra 	$L__BB29_3;
	mov.u32 	%r9, %nctaid.x;
	mul.lo.s32 	%r3, %r1, %r9;
	cvta.to.global.u64 	%rd1, %rd3;
	cvta.to.global.u64 	%rd2, %rd4;
$L__BB29_2:
	mul.wide.s32 	%rd5, %r10, 8;
	add.s64 	%rd6, %rd1, %rd5;
	ld.global.f64 	%fd2, [%rd6];
	setp.gt.f64 	%p2, %fd2, 0d0000000000000000;
	selp.f64 	%fd3, %fd1, 0d0000000000000000, %p2;
	add.s64 	%rd7, %rd2, %rd5;
	st.global.f64 	[%rd7], %fd3;
	add.s32 	%r10, %r10, %r3;
	setp.lt.s32 	%p3, %r10, %r6;
	@%p3 bra 	$L__BB29_2;
$L__BB29_3:
	ret;

}
	// .globl	_Z15_sigmback_32_01ifPfS_
.visible .entry _Z15_sigmback_32_01ifPfS_(
	.param .u32 _Z15_sigmback_32_01ifPfS__param_0,
	.param .f32 _Z15_sigmback_32_01ifPfS__param_1,
	.param .u64 .ptr .align 1 _Z15_sigmback_32_01ifPfS__param_2,
	.param .u64 .ptr .align 1 _Z15_sigmback_32_01ifPfS__param_3
)
{
	.reg .pred 	%p<3>;
	.reg .b32 	%r<11>;
	.reg .b32 	%f<7>;
	.reg .b64 	%rd<8>;

	ld.param.u32 	%r6, [_Z15_sigmback_32_01ifPfS__param_0];
	ld.param.f32 	%f1, [_Z15_sigmback_32_01ifPfS__param_1];
	ld.param.u64 	%rd3, [_Z15_sigmback_32_01ifPfS__param_2];
	ld.param.u64 	%rd4, [_Z15_sigmback_32_01ifPfS__param_3];
	mov.u32 	%r7, %tid.x;
	mov.u32 	%r8, %ctaid.x;
	mov.u32 	%r1, %ntid.x;
	mad.lo.s32 	%r10, %r8, %r1, %r7;
	setp.ge.s32 	%p1, %r10, %r6;
	@%p1 bra 	$L__BB30_3;
	mov.u32 	%r9, %nctaid.x;
	mul.lo.s32 	%r3, %r1, %r9;
	cvta.to.global.u64 	%rd1, %rd3;
	cvta.to.global.u64 	%rd2, %rd4;
$L__BB30_2:
	mul.wide.s32 	%rd5, %r10, 4;
	add.s64 	%rd6, %rd1, %rd5;
	ld.global.f32 	%f2, [%rd6];
	mul.f32 	%f3, %f1, %f2;
	mov.f32 	%f4, 0f3F800000;
	sub.f32 	%f5, %f4, %f2;
	mul.f32 	%f6, %f3, %f5;
	add.s64 	%rd7, %rd2, %rd5;
	st.global.f32 	[%rd7], %f6;
	add.s32 	%r10, %r10, %r3;
	setp.lt.s32 	%p2, %r10, %r6;
	@%p2 bra 	$L__BB30_2;
$L__BB30_3:
	ret;

}
	// .globl	_Z15_sigmback_64_01idPdS_
.visible .entry _Z15_sigmback_64_01idPdS_(
	.param .u32 _Z15_sigmback_64_01idPdS__param_0,
	.param .f64 _Z15_sigmback_64_01idPdS__param_1,
	.param .u64 .ptr .align 1 _Z15_sigmback_64_01idPdS__param_2,
	.param .u64 .ptr .align 1 _Z15_sigmback_64_01idPdS__param_3
)
{
	.reg .pred 	%p<3>;
	.reg .b32 	%r<11>;
	.reg .b64 	%rd<8>;
	.reg .b64 	%fd<7>;

	ld.param.u32 	%r6, [_Z15_sigmback_64_01idPdS__param_0];
	ld.param.f64 	%fd1, [_Z15_sigmback_64_01idPdS__param_1];
	ld.param.u64 	%rd3, [_Z15_sigmback_64_01idPdS__param_2];
	ld.param.u64 	%rd4, [_Z15_sigmback_64_01idPdS__param_3];
	mov.u32 	%r7, %tid.x;
	mov.u32 	%r8, %ctaid.x;
	mov.u32 	%r1, %ntid.x;
	mad.lo.s32 	%r10, %r8, %r1, %r7;
	setp.ge.s32 	%p1, %r10, %r6;
	@%p1 bra 	$L__BB31_3;
	mov.u32 	%r9, %nctaid.x;
	mul.lo.s32 	%r3, %r1, %r9;
	cvta.to.global.u64 	%rd1, %rd3;
	cvta.to.global.u64 	%rd2, %rd4;
$L__BB31_2:
	mul.wide.s32 	%rd5, %r10, 8;
	add.s64 	%rd6, %rd1, %rd5;
	ld.global.f64 	%fd2, [%rd6];
	mul.f64 	%fd3, %fd1, %fd2;
	mov.f64 	%fd4, 0d3FF0000000000000;
	sub.f64 	%fd5, %fd4, %fd2;
	mul.f64 	%fd6, %fd3, %fd5;
	add.s64 	%rd7, %rd2, %rd5;
	st.global.f64 	[%rd7], %fd6;
	add.s32 	%r10, %r10, %r3;
	setp.lt.s32 	%p2, %r10, %r6;
	@%p2 bra 	$L__BB31_2;
$L__BB31_3:
	ret;

}
	// .globl	_Z15_tanhback_32_01ifPfS_
.visible .entry _Z15_tanhback_32_01ifPfS_(
	.param .u32 _Z15_tanhback_32_01ifPfS__param_0,
	.param .f32 _Z15_tanhback_32_01ifPfS__param_1,
	.param .u64 .ptr .align 1 _Z15_tanhback_32_01ifPfS__param_2,
	.param .u64 .ptr .align 1 _Z15_tanhback_32_01ifPfS__param_3
)
{
	.reg .pred 	%p<3>;
	.reg .b32 	%r<11>;
	.reg .b32 	%f<7>;
	.reg .b64 	%rd<8>;

	ld.param.u32 	%r6, [_Z15_tanhback_32_01ifPfS__param_0];
	ld.param.f32 	%f1, [_Z15_tanhback_32_01ifPfS__param_1];
	ld.param.u64 	%rd3, [_Z15_tanhback_32_01ifPfS__param_2];
	ld.param.u64 	%rd4, [_Z15_tanhback_32_01ifPfS__param_3];
	mov.u32 	%r7, %tid.x;
	mov.u32 	%r8, %ctaid.x;
	mov.u32 	%r1, %ntid.x;
	mad.lo.s32 	%r10, %r8, %r1, %r7;
	setp.ge.s32 	%p1, %r10, %r6;
	@%p1 bra 	$L__BB32_3;
	mov.u32 	%r9, %nctaid.x;
	mul.lo.s32 	%r3, %r1, %r9;
	cvta.to.global.u64 	%rd1, %rd3;
	cvta.to.global.u64 	%rd2, %rd4;
$L__BB32_2:
	mul.wide.s32 	%rd5, %r10, 4;
	add.s64 	%rd6, %rd1, %rd5;
	ld.global.f32 	%f2, [%rd6];
	mul.f32 	%f3, %f2, %f2;
	mov.f32 	%f4, 0f3F800000;
	sub.f32 	%f5, %f4, %f3;
	mul.f32 	%f6, %f1, %f5;
	add.s64 	%rd7, %rd2, %rd5;
	st.global.f32 	[%rd7], %f6;
	add.s32 	%r10, %r10, %r3;
	setp.lt.s32 	%p2, %r10, %r6;
	@%p2 bra 	$L__BB32_2;
$L__BB32_3:
	ret;

}
	// .globl	_Z15_tanhback_64_01idPdS_
.visible .entry _Z15_tanhback_64_01idPdS_(
	.param .u32 _Z15_tanhback_64_01idPdS__param_0,
	.param .f64 _Z15_tanhback_64_01idPdS__param_1,
	.param .u64 .ptr .align 1 _Z15_tanhback_64_01idPdS__param_2,
	.param .u64 .ptr .align 1 _Z15_tanhback_64_01idPdS__param_3
)
{
	.reg .pred 	%p<3>;
	.reg .b32 	%r<11>;
	.reg .b64 	%rd<8>;
	.reg .b64 	%fd<7>;

	ld.param.u32 	%r6, [_Z15_tanhback_64_01idPdS__param_0];
	ld.param.f64 	%fd1, [_Z15_tanhback_64_01idPdS__param_1];
	ld.param.u64 	%rd3, [_Z15_tanhback_64_01idPdS__param_2];
	ld.param.u64 	%rd4, [_Z15_tanhback_64_01idPdS__param_3];
	mov.u32 	%r7, %tid.x;
	mov.u32 	%r8, %ctaid.x;
	mov.u32 	%r1, %ntid.x;
	mad.lo.s32 	%r10, %r8, %r1, %r7;
	setp.ge.s32 	%p1, %r10, %r6;
	@%p1 bra 	$L__BB33_3;
	mov.u32 	%r9, %nctaid.x;
	mul.lo.s32 	%r3, %r1, %r9;
	cvta.to.global.u64 	%rd1, %rd3;
	cvta.to.global.u64 	%rd2, %rd4;
$L__BB33_2:
	mul.wide.s32 	%rd5, %r10, 8;
	add.s64 	%rd6, %rd1, %rd5;
	ld.global.f64 	%fd2, [%rd6];
	mul.f64 	%fd3, %fd2, %fd2;
	mov.f64 	%fd4, 0d3FF0000000000000;
	sub.f64 	%fd5, %fd4, %fd3;
	mul.f64 	%fd6, %fd1, %fd5;
	add.s64 	%rd7, %rd2, %rd5;
	st.global.f64 	[%rd7], %fd6;
	add.s32 	%r10, %r10, %r3;
	setp.lt.s32 	%p2, %r10, %r6;
	@%p2 bra 	$L__BB33_2;
$L__BB33_3:
	ret;

}
	// .globl	_Z11_rpow_32_01ifPfS_
.visible .entry _Z11_rpow_32_01ifPfS_(
	.param .u32 _Z11_rpow_32_01ifPfS__param_0,
	.param .f32 _Z11_rpow_32_01ifPfS__param_1,
	.param .u64 .ptr .align 1 _Z11_rpow_32_01ifPfS__param_2,
	.param .u64 .ptr .align 1 _Z11_rpow_32_01ifPfS__param_3
)
{
	.reg .pred 	%p<24>;
	.reg .b32 	%r<25>;
	.reg .b32 	%f<75>;
	.reg .b64 	%rd<9>;

	ld.param.u32 	%r6, [_Z11_rpow_32_01ifPfS__param_0];
	ld.param.f32 	%f11, [_Z11_rpow_32_01ifPfS__param_1];
	ld.param.u64 	%rd3, [_Z11_rpow_32_01ifPfS__param_2];
	ld.param.u64 	%rd4, [_Z11_rpow_32_01ifPfS__param_3];
	mov.u32 	%r7, %tid.x;
	mov.u32 	%r8, %ctaid.x;
	mov.u32 	%r1, %ntid.x;
	mad.lo.s32 	%r24, %r8, %r1, %r7;
	setp.ge.s32 	%p1, %r24, %r6;
	@%p1 bra 	$L__BB34_11;
	mul.f32 	%f12, %f11, 0f3F000000;
	cvt.rzi.f32.f32 	%f13, %f12;
	add.f32 	%f14, %f13, %f13;
	sub.f32 	%f15, %f11, %f14;
	abs.f32 	%f1, %f15;
	abs.f32 	%f2, %f11;
	cvt.rmi.f32.f32 	%f3, %f11;
	mov.u32 	%r9, %nctaid.x;
	mul.lo.s32 	%r3, %r1, %r9;
	cvta.to.global.u64 	%rd1, %rd3;
	cvta.to.global.u64 	%rd2, %rd4;
$L__BB34_2:
	setp.eq.f32 	%p2, %f11, 0f00000000;
	mul.wide.s32 	%rd5, %r24, 4;
	add.s64 	%rd6, %rd1, %rd5;
	ld.global.f32 	%f4, [%rd6];
	abs.f32 	%f5, %f4;
	setp.lt.f32 	%p3, %f5, 0f00800000;
	mul.f32 	%f17, %f5, 0f4B800000;
	selp.f32 	%f18, %f17, %f5, %p3;
	selp.f32 	%f19, 0fC1C00000, 0f00000000, %p3;
	mov.b32 	%r10, %f18;
	add.s32 	%r11, %r10, -1060439283;
	and.b32  	%r12, %r11, -8388608;
	sub.s32 	%r13, %r10, %r12;
	mov.b32 	%f20, %r13;
	cvt.rn.f32.s32 	%f21, %r12;
	fma.rn.f32 	%f22, %f21, 0f34000000, %f19;
	add.f32 	%f23, %f20, 0fBF800000;
	add.f32 	%f24, %f20, 0f3F800000;
	rcp.approx.ftz.f32 	%f25, %f24;
	add.f32 	%f26, %f23, %f23;
	mul.f32 	%f27, %f26, %f25;
	mul.f32 	%f28, %f27, %f27;
	sub.f32 	%f29, %f23, %f27;
	add.f32 	%f30, %f29, %f29;
	neg.f32 	%f31, %f27;
	fma.rn.f32 	%f32, %f31, %f23, %f30;
	mul.rn.f32 	%f33, %f25, %f32;
	fma.rn.f32 	%f34, %f28, 0f3A2C32E4, 0f3B52E7DB;
	fma.rn.f32 	%f35, %f34, %f28, 0f3C93BB73;
	fma.rn.f32 	%f36, %f35, %f28, 0f3DF6384F;
	mul.rn.f32 	%f37, %f36, %f28;
	fma.rn.f32 	%f38, %f27, 0f3FB8AA3B, %f22;
	sub.f32 	%f39, %f22, %f38;
	fma.rn.f32 	%f40, %f27, 0f3FB8AA3B, %f39;
	fma.rn.f32 	%f41, %f33, 0f3FB8AA3B, %f40;
	fma.rn.f32 	%f42, %f27, 0f32A55E34, %f41;
	mul.f32 	%f43, %f37, 0f40400000;
	fma.rn.f32 	%f44, %f43, %f33, %f42;
	fma.rn.f32 	%f45, %f37, %f27, %f44;
	add.rn.f32 	%f46, %f38, %f45;
	neg.f32 	%f47, %f38;
	add.rn.f32 	%f48, %f46, %f47;
	neg.f32 	%f49, %f48;
	add.rn.f32 	%f50, %f45, %f49;
	mul.rn.f32 	%f51, %f46, %f11;
	neg.f32 	%f52, %f51;
	fma.rn.f32 	%f53, %f46, %f11, %f52;
	fma.rn.f32 	%f54, %f50, %f11, %f53;
	cvt.rni.f32.f32 	%f55, %f51;
	sub.f32 	%f56, %f51, %f55;
	add.f32 	%f57, %f56, %f54;
	fma.rn.f32 	%f58, %f57, 0f391FCB8E, 0f3AAF85ED;
	fma.rn.f32 	%f59, %f58, %f57, 0f3C1D9856;
	fma.rn.f32 	%f60, %f59, %f57, 0f3D6357BB;
	fma.rn.f32 	%f61, %f60, %f57, 0f3E75FDEC;
	fma.rn.f32 	%f62, %f61, %f57, 0f3F317218;
	fma.rn.f32 	%f63, %f62, %f57, 0f3F800000;
	cvt.rzi.s32.f32 	%r14, %f55;
	setp.gt.f32 	%p4, %f55, 0f00000000;
	selp.b32 	%r15, 0, -2097152000, %p4;
	add.s32 	%r16, %r15, 2130706432;
	mov.b32 	%f64, %r16;
	mul.f32 	%f65, %f63, %f64;
	shl.b32 	%r17, %r14, 23;
	sub.s32 	%r18, %r17, %r15;
	mov.b32 	%f66, %r18;
	mul.f32 	%f67, %f65, %f66;
	abs.f32 	%f68, %f51;
	setp.gt.f32 	%p5, %f68, 0f43180000;
	setp.lt.f32 	%p6, %f51, 0f00000000;
	selp.f32 	%f69, 0f00000000, 0f7F800000, %p6;
	selp.f32 	%f6, %f69, %f67, %p5;
	setp.eq.f32 	%p7, %f4, 0f3F800000;
	or.pred  	%p8, %p2, %p7;
	mov.f32 	%f74, 0f3F800000;
	@%p8 bra 	$L__BB34_10;
	setp.num.f32 	%p9, %f2, %f2;
	setp.num.f32 	%p10, %f5, %f5;
	and.pred  	%p11, %p10, %p9;
	@%p11 bra 	$L__BB34_5;
	add.rn.f32 	%f74, %f4, %f11;
	bra.uni 	$L__BB34_10;
$L__BB34_5:
	setp.neu.f32 	%p12, %f4, 0f00000000;
	setp.neu.f32 	%p13, %f5, 0f7F800000;
	and.pred  	%p14, %p12, %p13;
	@%p14 bra 	$L__BB34_7;
	setp.lt.f32 	%p21, %f11, 0f00000000;
	setp.neu.f32 	%p22, %f1, 0f3F800000;
	add.f32 	%f73, %f4, %f4;
	mov.b32 	%r19, %f73;
	xor.b32  	%r20, %r19, 2139095040;
	selp.b32 	%r21, %r20, %r19, %p21;
	and.b32  	%r22, %r21, 2147483647;
	selp.b32 	%r23, %r22, %r21, %p22;
	mov.b32 	%f74, %r23;
	bra.uni 	$L__BB34_10;
$L__BB34_7:
	setp.eq.f32 	%p15, %f2, 0f7F800000;
	setp.eq.f32 	%p16, %f4, 0fBF800000;
	and.pred  	%p17, %p16, %p15;
	@%p17 bra 	$L__BB34_10;
	setp.geu.f32 	%p18, %f4, 0f00000000;
	mov.f32 	%f74, %f6;
	@%p18 bra 	$L__BB34_10;
	setp.neu.f32 	%p19, %f11, %f3;
	setp.neu.f32 	%p20, %f1, 0f3F800000;
	neg.f32 	%f71, %f6;
	selp.f32 	%f72, %f6, %f71, %p20;
	selp.f32 	%f74, 0f7FFFFFFF, %f72, %p19;
$L__BB34_10:
	add.s64 	%rd8, %rd2, %rd5;
	st.global.f32 	[%rd8], %f74;
	add.s32 	%r24, %r24, %r3;
	setp.lt.s32 	%p23, %r24, %r6;
	@%p23 bra 	$L__BB34_2;
$L__BB34_11:
	ret;

}
	// .globl	_Z11_rpow_64_01idPdS_
.visible .entry _Z11_rpow_64_01idPdS_(
	.param .u32 _Z11_rpow_64_01idPdS__param_0,
	.param .f64 _Z11_rpow_64_01idPdS__param_1,
	.param .u64 .ptr .align 1 _Z11_rpow_64_01idPdS__param_2,
	.param .u64 .ptr .align 1 _Z11_rpow_64_01idPdS__param_3
)
{
	.reg .pred 	%p<26>;
	.reg .b32 	%r<35>;
	.reg .b64 	%rd<11>;
	.reg .b64 	%fd<24>;

	ld.param.u32 	%r11, [_Z11_rpow_64_01idPdS__param_0];
	ld.param.f64 	%fd12, [_Z11_rpow_64_01idPdS__param_1];
	ld.param.u64 	%rd4, [_Z11_rpow_64_01idPdS__param_2];
	ld.param.u64 	%rd5, [_Z11_rpow_64_01idPdS__param_3];
	mov.u32 	%r12, %tid.x;
	mov.u32 	%r13, %ctaid.x;
	mov.u32 	%r1, %ntid.x;
	mad.lo.s32 	%r34, %r13, %r1, %r12;
	setp.ge.s32 	%p4, %r34, %r11;
	@%p4 bra 	$L__BB35_13;
	{
	.reg .b32 %temp; 
	mov.b64 	{%temp, %r3}, %fd12;
	}
	shr.u32 	%r14, %r3, 20;
	and.b32  	%r15, %r14, 2047;
	add.s32 	%r16, %r15, -1012;
	mov.b64 	%rd6, %fd12;
	shl.b64 	%rd1, %rd6, %r16;
	setp.eq.s64 	%p1, %rd1, -9223372036854775808;
	cvt.rzi.f64.f64 	%fd1, %fd12;
	abs.f64 	%fd2, %fd12;
	setp.neu.f64 	%p6, %fd2, 0d3FE0000000000000;
	and.pred  	%p2, %p6, %p1;
	setp.lt.s32 	%p7, %r3, 0;
	selp.b32 	%r4, 0, 2146435072, %p7;
	and.b32  	%r5, %r3, 2147483647;
	or.b32  	%r6, %r4, -2147483648;
	mov.u32 	%r17, %nctaid.x;
	mul.lo.s32 	%r7, %r1, %r17;
	cvta.to.global.u64 	%rd2, %rd4;
	cvta.to.global.u64 	%rd3, %rd5;
$L__BB35_2:
	mul.wide.s32 	%rd7, %r34, 8;
	add.s64 	%rd8, %rd2, %rd7;
	ld.global.f64 	%fd3, [%rd8];
	{
	.reg .b32 %temp; 
	mov.b64 	{%temp, %r9}, %fd3;
	}
	abs.f64 	%fd4, %fd3;
	setp.neu.f64 	%p8, %fd3, 0d0000000000000000;
	@%p8 bra 	$L__BB35_4;
	setp.lt.s32 	%p12, %r3, 0;
	selp.b32 	%r18, %r9, 0, %p2;
	or.b32  	%r19, %r18, 2146435072;
	selp.b32 	%r20, %r19, %r18, %p12;
	mov.b32 	%r21, 0;
	mov.b64 	%fd23, {%r21, %r20};
	mov.pred 	%p3, %p2;
	bra.uni 	$L__BB35_5;
$L__BB35_4:
	{ // callseq 1, 0
	.param .b64 param0;
	st.param.f64 	[param0], %fd4;
	.param .b64 param1;
	st.param.f64 	[param1], %fd12;
	.param .b64 retval0;
	call.uni (retval0), 
	__internal_accurate_pow, 
	(
	param0, 
	param1
	);
	ld.param.f64 	%fd13, [retval0];
	} // callseq 1
	setp.lt.s32 	%p9, %r9, 0;
	setp.neu.f64 	%p10, %fd12, %fd1;
	neg.f64 	%fd15, %fd13;
	setp.eq.s64 	%p11, %rd1, -9223372036854775808;
	selp.f64 	%fd16, %fd15, %fd13, %p11;
	selp.f64 	%fd17, %fd16, %fd13, %p9;
	selp.f64 	%fd18, 0dFFF8000000000000, %fd17, %p9;
	selp.f64 	%fd23, %fd18, %fd17, %p10;
	mov.pred 	%p3, %p1;
$L__BB35_5:
	add.f64 	%fd19, %fd12, %fd3;
	{
	.reg .b32 %temp; 
	mov.b64 	{%temp, %r22}, %fd19;
	}
	and.b32  	%r23, %r22, 2146435072;
	setp.ne.s32 	%p13, %r23, 2146435072;
	@%p13 bra 	$L__BB35_12;
	setp.num.f64 	%p14, %fd3, %fd12;
	@%p14 bra 	$L__BB35_8;
	add.rn.f64 	%fd23, %fd3, %fd12;
	bra.uni 	$L__BB35_12;
$L__BB35_8:
	setp.neu.f64 	%p15, %fd2, 0d7FF0000000000000;
	@%p15 bra 	$L__BB35_10;
	setp.lt.s32 	%p19, %r3, 0;
	setp.gt.f64 	%p20, %fd4, 0d3FF0000000000000;
	selp.b32 	%r29, 2146435072, 0, %p20;
	xor.b32  	%r30, %r29, 2146435072;
	selp.b32 	%r31, %r30, %r29, %p19;
	setp.eq.f64 	%p21, %fd3, 0dBFF0000000000000;
	selp.b32 	%r32, 1072693248, %r31, %p21;
	mov.b32 	%r33, 0;
	mov.b64 	%fd23, {%r33, %r32};
	bra.uni 	$L__BB35_12;
$L__BB35_10:
	setp.neu.f64 	%p16, %fd4, 0d7FF0000000000000;
	@%p16 bra 	$L__BB35_12;
	setp.lt.s32 	%p17, %r9, 0;
	setp.ne.s32 	%p18, %r5, 1071644672;
	selp.b32 	%r25, %r6, %r4, %p18;
	selp.b32 	%r26, %r25, %r4, %p3;
	selp.b32 	%r27, %r26, %r4, %p17;
	mov.b32 	%r28, 0;
	mov.b64 	%fd23, {%r28, %r27};
$L__BB35_12:
	setp.eq.f64 	%p22, %fd12, 0d0000000000000000;
	setp.eq.f64 	%p23, %fd3, 0d3FF0000000000000;
	selp.f64 	%fd20, 0d3FF0000000000000, %fd23, %p23;
	selp.f64 	%fd21, 0d3FF0000000000000, %fd20, %p22;
	add.s64 	%rd10, %rd3, %rd7;
	st.global.f64 	[%rd10], %fd21;
	add.s32 	%r34, %r34, %r7;
	setp.lt.s32 	%p24, %r34, %r11;
	@%p24 bra 	$L__BB35_2;
$L__BB35_13:
	ret;

}
.func  (.param .b64 func_retval0) __internal_accurate_pow(
	.param .b64 __internal_accurate_pow_param_0,
	.param .b64 __internal_accurate_pow_param_1
)
{
	.reg .pred 	%p<8>;
	.reg .b32 	%r<49>;
	.reg .b32 	%f<3>;
	.reg .b64 	%fd<109>;

	ld.param.f64 	%fd10, [__internal_accurate_pow_param_0];
	ld.param.f64 	%fd11, [__internal_accurate_pow_param_1];
	{
	.reg .b32 %temp; 
	mov.b64 	{%temp, %r46}, %fd10;
	}
	{
	.reg .b32 %temp; 
	mov.b64 	{%r45, %temp}, %fd10;
	}
	shr.u32 	%r47, %r46, 20;
	setp.gt.u32 	%p1, %r46, 1048575;
	@%p1 bra 	$L__BB36_2;
	mul.f64 	%fd12, %fd10, 0d4350000000000000;
	{
	.reg .b32 %temp; 
	mov.b64 	{%temp, %r46}, %fd12;
	}
	{
	.reg .b32 %temp; 
	mov.b64 	{%r45, %temp}, %fd12;
	}
	shr.u32 	%r16, %r46, 20;
	add.s32 	%r47, %r16, -54;
$L__BB36_2:
	add.s32 	%r48, %r47, -1023;
	and.b32  	%r17, %r46, -2146435073;
	or.b32  	%r18, %r17, 1072693248;
	mov.b64 	%fd107, {%r45, %r18};
	setp.lt.u32 	%p2, %r18, 1073127583;
	@%p2 bra 	$L__BB36_4;
	{
	.reg .b32 %temp; 
	mov.b64 	{%r19, %temp}, %fd107;
	}
	{
	.reg .b32 %temp; 
	mov.b64 	{%temp, %r20}, %fd107;
	}
	add.s32 	%r21, %r20, -1048576;
	mov.b64 	%fd107, {%r19, %r21};
	add.s32 	%r48, %r47, -1022;
$L__BB36_4:
	add.f64 	%fd13, %fd107, 0dBFF0000000000000;
	add.f64 	%fd14, %fd107, 0d3FF0000000000000;
	rcp.approx.ftz.f64 	%fd15, %fd14;
	neg.f64 	%fd16, %fd14;
	fma.rn.f64 	%fd17, %fd16, %fd15, 0d3FF0000000000000;
	fma.rn.f64 	%fd18, %fd17, %fd17, %fd17;
	fma.rn.f64 	%fd19, %fd18, %fd15, %fd15;
	mul.f64 	%fd20, %fd13, %fd19;
	fma.rn.f64 	%fd21, %fd13, %fd19, %fd20;
	mul.f64 	%fd22, %fd21, %fd21;
	fma.rn.f64 	%fd23, %fd22, 0d3EB0F5FF7D2CAFE2, 0d3ED0F5D241AD3B5A;
	fma.rn.f64 	%fd24, %fd23, %fd22, 0d3EF3B20A75488A3F;
	fma.rn.f64 	%fd25, %fd24, %fd22, 0d3F1745CDE4FAECD5;
	fma.rn.f64 	%fd26, %fd25, %fd22, 0d3F3C71C7258A578B;
	fma.rn.f64 	%fd27, %fd26, %fd22, 0d3F6249249242B910;
	fma.rn.f64 	%fd28, %fd27, %fd22, 0d3F89999999999DFB;
	sub.f64 	%fd29, %fd13, %fd21;
	add.f64 	%fd30, %fd29, %fd29;
	neg.f64 	%fd31, %fd21;
	fma.rn.f64 	%fd32, %fd31, %fd13, %fd30;
	mul.f64 	%fd33, %fd19, %fd32;
	fma.rn.f64 	%fd34, %fd22, %fd28, 0d3FB5555555555555;
	mov.f64 	%fd35, 0d3FB5555555555555;
	sub.f64 	%fd36, %fd35, %fd34;
	fma.rn.f64 	%fd37, %fd22, %fd28, %fd36;
	add.f64 	%fd38, %fd37, 0dBC46A4CB00B9E7B0;
	add.f64 	%fd39, %fd34, %fd38;
	sub.f64 	%fd40, %fd34, %fd39;
	add.f64 	%fd41, %fd38, %fd40;
	mul.rn.f64 	%fd42, %fd21, %fd21;
	neg.f64 	%fd43, %fd42;
	fma.rn.f64 	%fd44, %fd21, %fd21, %fd43;
	{
	.reg .b32 %temp; 
	mov.b64 	{%r22, %temp}, %fd33;
	}
	{
	.reg .b32 %temp; 
	mov.b64 	{%temp, %r23}, %fd33;
	}
	add.s32 	%r24, %r23, 1048576;
	mov.b64 	%fd45, {%r22, %r24};
	fma.rn.f64 	%fd46, %fd21, %fd45, %fd44;
	mul.rn.f64 	%fd47, %fd42, %fd21;
	neg.f64 	%fd48, %fd47;
	fma.rn.f64 	%fd49, %fd42, %fd21, %fd48;
	fma.rn.f64 	%fd50, %fd42, %fd33, %fd49;
	fma.rn.f64 	%fd51, %fd46, %fd21, %fd50;
	mul.rn.f64 	%fd52, %fd39, %fd47;
	neg.f64 	%fd53, %fd52;
	fma.rn.f64 	%fd54, %fd39, %fd47, %fd53;
	fma.rn.f64 	%fd55, %fd39, %fd51, %fd54;
	fma.rn.f64 	%fd56, %fd41, %fd47, %fd55;
	add.f64 	%fd57, %fd52, %fd56;
	sub.f64 	%fd58, %fd52, %fd57;
	add.f64 	%fd59, %fd56, %fd58;
	add.f64 	%fd60, %fd21, %fd57;
	sub.f64 	%fd61, %fd21, %fd60;
	add.f64 	%fd62, %fd57, %fd61;
	add.f64 	%fd63, %fd59, %fd62;
	add.f64 	%fd64, %fd33, %fd63;
	add.f64 	%fd65, %fd60, %fd64;
	sub.f64 	%fd66, %fd60, %fd65;
	add.f64 	%fd67, %fd64, %fd66;
	xor.b32  	%r25, %r48, -2147483648;
	mov.b32 	%r26, 1127219200;
	mov.b64 	%fd68, {%r25, %r26};
	mov.b32 	%r27, -2147483648;
	mov.b64 	%fd69, {%r27, %r26};
	sub.f64 	%fd70, %fd68, %fd69;
	fma.rn.f64 	%fd71, %fd70, 0d3FE62E42FEFA39EF, %fd65;
	fma.rn.f64 	%fd72, %fd70, 0dBFE62E42FEFA39EF, %fd71;
	sub.f64 	%fd73, %fd72, %fd65;
	sub.f64 	%fd74, %fd67, %fd73;
	fma.rn.f64 	%fd75, %fd70, 0d3C7ABC9E3B39803F, %fd74;
	add.f64 	%fd76, %fd71, %fd75;
	sub.f64 	%fd77, %fd71, %fd76;
	add.f64 	%fd78, %fd75, %fd77;
	{
	.reg .b32 %temp; 
	mov.b64 	{%temp, %r28}, %fd11;
	}
	{
	.reg .b32 %temp; 
	mov.b64 	{%r29, %temp}, %fd11;
	}
	shl.b32 	%r30, %r28, 1;
	setp.gt.u32 	%p3, %r30, -33554433;
	and.b32  	%r31, %r28, -15728641;
	selp.b32 	%r32, %r31, %r28, %p3;
	mov.b64 	%fd79, {%r29, %r32};
	mul.rn.f64 	%fd80, %fd76, %fd79;
	neg.f64 	%fd81, %fd80;
	fma.rn.f64 	%fd82, %fd76, %fd79, %fd81;
	fma.rn.f64 	%fd83, %fd78, %fd79, %fd82;
	add.f64 	%fd4, %fd80, %fd83;
	sub.f64 	%fd84, %fd80, %fd4;
	add.f64 	%fd5, %fd83, %fd84;
	fma.rn.f64 	%fd85, %fd4, 0d3FF71547652B82FE, 0d4338000000000000;
	{
	.reg .b32 %temp; 
	mov.b64 	{%r13, %temp}, %fd85;
	}
	mov.f64 	%fd86, 0dC338000000000000;
	add.rn.f64 	%fd87, %fd85, %fd86;
	fma.rn.f64 	%fd88, %fd87, 0dBFE62E42FEFA39EF, %fd4;
	fma.rn.f64 	%fd89, %fd87, 0dBC7ABC9E3B39803F, %fd88;
	fma.rn.f64 	%fd90, %fd89, 0d3E5ADE1569CE2BDF, 0d3E928AF3FCA213EA;
	fma.rn.f64 	%fd91, %fd90, %fd89, 0d3EC71DEE62401315;
	fma.rn.f64 	%fd92, %fd91, %fd89, 0d3EFA01997C89EB71;
	fma.rn.f64 	%fd93, %fd92, %fd89, 0d3F2A01A014761F65;
	fma.rn.f64 	%fd94, %fd93, %fd89, 0d3F56C16C1852B7AF;
	fma.rn.f64 	%fd95, %fd94, %fd89, 0d3F81111111122322;
	fma.rn.f64 	%fd96, %fd95, %fd89, 0d3FA55555555502A1;
	fma.rn.f64 	%fd97, %fd96, %fd89, 0d3FC5555555555511;
	fma.rn.f64 	%fd98, %fd97, %fd89, 0d3FE000000000000B;
	fma.rn.f64 	%fd99, %fd98, %fd89, 0d3FF0000000000000;
	fma.rn.f64 	%fd100, %fd99, %fd89, 0d3FF0000000000000;
	{
	.reg .b32 %temp; 
	mov.b64 	{%r14, %temp}, %fd100;
	}
	{
	.reg .b32 %temp; 
	mov.b64 	{%temp, %r15}, %fd100;
	}
	shl.b32 	%r33, %r13, 20;
	add.s32 	%r34, %r33, %r15;
	mov.b64 	%fd108, {%r14, %r34};
	{
	.reg .b32 %temp; 
	mov.b64 	{%temp, %r35}, %fd4;
	}
	mov.b32 	%f2, %r35;
	abs.f32 	%f1, %f2;
	setp.lt.f32 	%p4, %f1, 0f4086232B;
	@%p4 bra 	$L__BB36_7;
	setp.lt.f64 	%p5, %fd4, 0d0000000000000000;
	add.f64 	%fd101, %fd4, 0d7FF0000000000000;
	selp.f64 	%fd108, 0d0000000000000000, %fd101, %p5;
	setp.geu.f32 	%p6, %f1, 0f40874800;
	@%p6 bra 	$L__BB36_7;
	shr.u32 	%r36, %r13, 31;
	add.s32 	%r37, %r13, %r36;
	shr.s32 	%r38, %r37, 1;
	shl.b32 	%r39, %r38, 20;
	add.s32 	%r40, %r15, %r39;
	mov.b64 	%fd102, {%r14, %r40};
	sub.s32 	%r41, %r13, %r38;
	shl.b32 	%r42, %r41, 20;
	add.s32 	%r43, %r42, 1072693248;
	mov.b32 	%r44, 0;
	mov.b64 	%fd103, {%r44, %r43};
	mul.f64 	%fd108, %fd103, %fd102;
$L__BB36_7:
	abs.f64 	%fd104, %fd108;
	setp.eq.f64 	%p7, %fd104, 0d7FF0000000000000;
	fma.rn.f64 	%fd105, %fd108, %fd5, %fd108;
	selp.f64 	%fd106, %fd108, %fd105, %p7;
	st.param.f64 	[func_retval0], %fd106;
	ret;

}


// ===== COMPILED SASS (sm_100) =====

	.target	sm_100

	.elftype	@"ET_EXEC"


//--------------------- .note.nv.tkinfo           --------------------------
	.section	.note.nv.tkinfo,"",@"SHT_NOTE"
	.sectionflags	@"SHF_NOTE_NV_TKINFO"
	.tkinfo
        /*0018*/ 	.word	0x00000002
        /*0030*/ 	.string	""
        /*0030*/ 	.string	"ptxas"
        /*0030*/ 	.string	"Cuda compilation tools, release 13.0, V13.0.88"
        /*0030*/ 	.string	"Build cuda_13.0.r13.0/compiler.36424714_0"
        /*0030*/ 	.string	"-arch sm_100 -m 64 "



//--------------------- .note.nv.cuinfo           --------------------------
	.section	.note.nv.cuinfo,"",@"SHT_NOTE"
	.sectionflags	@"SHF_NOTE_NV_CUINFO"
        /*0018*/ 	.short	0x0002
        /*001a*/ 	.short	0x0064
        /*001c*/ 	.short	0x0082
	.zero		2


//--------------------- .nv.info                  --------------------------
	.section	.nv.info,"",@"SHT_CUDA_INFO"
	.align	4


	//----- nvinfo : EIATTR_REGCOUNT
	.align		4
        /*0000*/ 	.byte	0x04, 0x2f
        /*0002*/ 	.short	(.L_1 - .L_0)
	.align		4
.L_0:
        /*0004*/ 	.word	index@(_Z10_add_32_01ifPfS_)
        /*0008*/ 	.word	0x00000010


	//----- nvinfo : EIATTR_FRAME_SIZE
	.align		4
.L_1:
        /*000c*/ 	.byte	0x04, 0x11
        /*000e*/ 	.short	(.L_3 - .L_2)
	.align		4
.L_2:
        /*0010*/ 	.word	index@(_Z10_add_32_01ifPfS_)
        /*0014*/ 	.word	0x00000000


	//----- nvinfo : EIATTR_REGCOUNT
	.align		4
.L_3:
        /*0018*/ 	.byte	0x04, 0x2f
        /*001a*/ 	.short	(.L_5 - .L_4)
	.align		4
.L_4:
        /*001c*/ 	.word	index@(_Z10_add_64_01idPdS_)
        /*0020*/ 	.word	0x00000010


	//----- nvinfo : EIATTR_FRAME_SIZE
	.align		4
.L_5:
        /*0024*/ 	.byte	0x04, 0x11
        /*0026*/ 	.short	(.L_7 - .L_6)
	.align		4
.L_6:
        /*0028*/ 	.word	index@(_Z10_add_64_01idPdS_)
        /*002c*/ 	.word	0x00000000


	//----- nvinfo : EIATTR_REGCOUNT
	.align		4
.L_7:
        /*0030*/ 	.byte	0x04, 0x2f
        /*0032*/ 	.short	(.L_9 - .L_8)
	.align		4
.L_8:
        /*0034*/ 	.word	index@(_Z10_sub_32_01ifPfS_)
        /*0038*/ 	.word	0x00000010


	//----- nvinfo : EIATTR_FRAME_SIZE
	.align		4
.L_9:
        /*003c*/ 	.byte	0x04, 0x11
        /*003e*/ 	.short	(.L_11 - .L_10)
	.align		4
.L_10:
        /*0040*/ 	.word	index@(_Z10_sub_32_01ifPfS_)
        /*0044*/ 	.word	0x00000000


	//----- nvinfo : EIATTR_REGCOUNT
	.align		4
.L_11:
        /*0048*/ 	.byte	0x04, 0x2f
        /*004a*/ 	.short	(.L_13 - .L_12)
	.align		4
.L_12:
        /*004c*/ 	.word	index@(_Z10_sub_64_01idPdS_)
        /*0050*/ 	.word	0x00000010


	//----- nvinfo : EIATTR_FRAME_SIZE
	.align		4
.L_13:
        /*0054*/ 	.byte	0x04, 0x11
        /*0056*/ 	.short	(.L_15 - .L_14)
	.align		4
.L_14:
        /*0058*/ 	.word	index@(_Z10_sub_64_01idPdS_)
        /*005c*/ 	.word	0x00000000


	//----- nvinfo : EIATTR_REGCOUNT
	.align		4
.L_15:
        /*0060*/ 	.byte	0x04, 0x2f
        /*0062*/ 	.short	(.L_17 - .L_16)
	.align		4
.L_16:
        /*0064*/ 	.word	index@(_Z10_mul_32_01ifPfS_)
        /*0068*/ 	.word	0x00000010


	//----- nvinfo : EIATTR_FRAME_SIZE
	.align		4
.L_17:
        /*006c*/ 	.byte	0x04, 0x11
        /*006e*/ 	.short	(.L_19 - .L_18)
	.align		4
.L_18:
        /*0070*/ 	.word	index@(_Z10_mul_32_01ifPfS_)
        /*0074*/ 	.word	0x00000000


	//----- nvinfo : EIATTR_REGCOUNT
	.align		4
.L_19:
        /*0078*/ 	.byte	0x04, 0x2f
        /*007a*/ 	.short	(.L_21 - .L_20)
	.align		4
.L_20:
        /*007c*/ 	.word	index@(_Z10_mul_64_01idPdS_)
        /*0080*/ 	.word	0x00000010


	//----- nvinfo : EIATTR_FRAME_SIZE
	.align		4
.L_21:
        /*0084*/ 	.byte	0x04, 0x11
        /*0086*/ 	.short	(.L_23 - .L_22)
	.align		4
.L_22:
        /*0088*/ 	.word	index@(_Z10_mul_64_01idPdS_)
        /*008c*/ 	.word	0x00000000


	//----- nvinfo : EIATTR_REGCOUNT
	.align		4
.L_23:
        /*0090*/ 	.byte	0x04, 0x2f
        /*0092*/ 	.short	(.L_25 - .L_24)
	.align		4
.L_24:
        /*0094*/ 	.word	index@(_Z10_div_32_01ifPfS_)
        /*0098*/ 	.word	0x00000016


	//----- nvinfo : EIATTR_FRAME_SIZE
	.align		4
.L_25:
        /*009c*/ 	.byte	0x04, 0x11
        /*009e*/ 	.short	(.L_27 - .L_26)
	.align		4
.L_26:
        /*00a0*/ 	.word	index@($__internal_1_$__cuda_sm3x_div_rn_noftz_f32_slowpath)
        /*00a4*/ 	.word	0x00000000


	//----- nvinfo : EIATTR_FRAME_SIZE
	.align		4
.L_27:
        /*00a8*/ 	.byte	0x04, 0x11
        /*00aa*/ 	.short	(.L_29 - .L_28)
	.align		4
.L_28:
        /*00ac*/ 	.word	index@(_Z10_div_32_01ifPfS_)
        /*00b0*/ 	.word	0x00000000


	//----- nvinfo : EIATTR_REGCOUNT
	.align		4
.L_29:
        /*00b4*/ 	.byte	0x04, 0x2f
        /*00b6*/ 	.short	(.L_31 - .L_30)
	.align		4
.L_30:
        /*00b8*/ 	.word	index@(_Z10_div_64_01idPdS_)
        /*00bc*/ 	.word	0x0000001e


	//----- nvinfo : EIATTR_FRAME_SIZE
	.align		4
.L_31:
        /*00c0*/ 	.byte	0x04, 0x11
        /*00c2*/ 	.short	(.L_33 - .L_32)
	.align		4
.L_32:
        /*00c4*/ 	.word	index@($__internal_0_$__cuda_sm20_div_rn_f64_full)
        /*00c8*/ 	.word	0x00000000


	//----- nvinfo : EIATTR_FRAME_SIZE
	.align		4
.L_33:
        /*00cc*/ 	.byte	0x04, 0x11
        /*00ce*/ 	.short	(.L_35 - .L_34)
	.align		4
.L_34:
        /*00d0*/ 	.word	index@(_Z10_div_64_01idPdS_)
        /*00d4*/ 	.word	0x00000000


	//----- nvinfo : EIATTR_REGCOUNT
	.align		4
.L_35:
        /*00d8*/ 	.byte	0x04, 0x2f
        /*00da*/ 	.short	(.L_37 - .L_36)
	.align		4
.L_36:
        /*00dc*/ 	.word	index@(_Z10_pow_32_01ifPfS_)
        /*00e0*/ 	.word	0x0000001a


	//----- nvinfo : EIATTR_FRAME_SIZE
	.align		4
.L_37:
        /*00e4*/ 	.byte	0x04, 0x11
        /*00e6*/ 	.short	(.L_39 - .L_38)
	.align		4
.L_38:
        /*00e8*/ 	.word	index@(_Z10_pow_32_01ifPfS_)
        /*00ec*/ 	.word	0x00000000


	//----- nvinfo : EIATTR_REGCOUNT
	.align		4
.L_39:
        /*00f0*/ 	.byte	0x04, 0x2f
        /*00f2*/ 	.short	(.L_41 - .L_40)
	.align		4
.L_40:
        /*00f4*/ 	.word	index@(_Z10_pow_64_01idPdS_)
        /*00f8*/ 	.word	0x00000025


	//----- nvinfo : EIATTR_FRAME_SIZE
	.align		4
.L_41:
        /*00fc*/ 	.byte	0x04, 0x11
        /*00fe*/ 	.short	(.L_43 - .L_42)
	.align		4
.L_42:
        /*0100*/ 	.word	index@($_Z10_pow_64_01idPdS_$__internal_accurate_pow)
        /*0104*/ 	.word	0x00000000


	//----- nvinfo : EIATTR_FRAME_SIZE
	.align		4
.L_43:
        /*0108*/ 	.byte	0x04, 0x11
        /*010a*/ 	.short	(.L_45 - .L_44)
	.align		4
.L_44:
        /*010c*/ 	.word	index@(_Z10_pow_64_01idPdS_)
        /*0110*/ 	.word	0x00000000


	//----- nvinfo : EIATTR_REGCOUNT
	.align		4
.L_45:
        /*0114*/ 	.byte	0x04, 0x2f
        /*0116*/ 	.short	(.L_47 - .L_46)
	.align		4
.L_46:
        /*0118*/ 	.word	index@(_Z10_max_32_01ifPfS_)
        /*011c*/ 	.word	0x00000010


	//----- nvinfo : EIATTR_FRAME_SIZE
	.align		4
.L_47:
        /*0120*/ 	.byte	0x04, 0x11
        /*0122*/ 	.short	(.L_49 - .L_48)
	.align		4
.L_48:
        /*0124*/ 	.word	index@(_Z10_max_32_01ifPfS_)
        /*0128*/ 	.word	0x00000000


	//----- nvinfo : EIATTR_REGCOUNT
	.align		4
.L_49:
        /*012c*/ 	.byte	0x04, 0x2f
        /*012e*/ 	.short	(.L_51 - .L_50)
	.align		4
.L_50:
        /*0130*/ 	.word	index@(_Z10_max_64_01idPdS_)
        /*0134*/ 	.word	0x00000010


	//----- nvinfo : EIATTR_FRAME_SIZE
	.align		4
.L_51:
        /*0138*/ 	.byte	0x04, 0x11
        /*013a*/ 	.short	(.L_53 - .L_52)
	.align		4
.L_52:
        /*013c*/ 	.word	index@(_Z10_max_64_01idPdS_)
        /*0140*/ 	.word	0x00000000


	//----- nvinfo : EIATTR_REGCOUNT
	.align		4
.L_53:
        /*0144*/ 	.byte	0x04, 0x2f
        /*0146*/ 	.short	(.L_55 - .L_54)
	.align		4
.L_54:
        /*0148*/ 	.word	index@(_Z10_min_32_01ifPfS_)
        /*014c*/ 	.word	0x00000010


	//----- nvinfo : EIATTR_FRAME_SIZE
	.align		4
.L_55:
        /*0150*/ 	.byte	0x04, 0x11
        /*0152*/ 	.short	(.L_57 - .L_56)
	.align		4
.L_56:
        /*0154*/ 	.word	index@(_Z10_min_32_01ifPfS_)
        /*0158*/ 	.word	0x00000000


	//----- nvinfo : EIATTR_REGCOUNT
	.align		4
.L_57:
        /*015c*/ 	.byte	0x04, 0x2f
        /*015e*/ 	.short	(.L_59 - .L_58)
	.align		4
.L_58:
        /*0160*/ 	.word	index@(_Z10_min_64_01idPdS_)
        /*0164*/ 	.word	0x00000010


	//----- nvinfo : EIATTR_FRAME_SIZE
	.align		4
.L_59:
        /*0168*/ 	.byte	0x04, 0x11
        /*016a*/ 	.short	(.L_61 - .L_60)
	.align		4
.L_60:
        /*016c*/ 	.word	index@(_Z10_min_64_01idPdS_)
        /*0170*/ 	.word	0x00000000


	//----- nvinfo : EIATTR_REGCOUNT
	.align		4
.L_61:
        /*0174*/ 	.byte	0x04, 0x2f
        /*0176*/ 	.short	(.L_63 - .L_62)
	.align		4
.L_62:
        /*0178*/ 	.word	index@(_Z9_eq_32_01ifPfS_)
        /*017c*/ 	.word	0x00000010


	//----- nvinfo : EIATTR_FRAME_SIZE
	.align		4
.L_63:
        /*0180*/ 	.byte	0x04, 0x11
        /*0182*/ 	.short	(.L_65 - .L_64)
	.align		4
.L_64:
        /*0184*/ 	.word	index@(_Z9_eq_32_01ifPfS_)
        /*0188*/ 	.word	0x00000000


	//----- nvinfo : EIATTR_REGCOUNT
	.align		4
.L_65:
        /*018c*/ 	.byte	0x04, 0x2f
        /*018e*/ 	.short	(.L_67 - .L_66)
	.align		4
.L_66:
        /*0190*/ 	.word	index@(_Z9_eq_64_01idPdS_)
        /*0194*/ 	.word	0x00000010


	//----- nvinfo : EIATTR_FRAME_SIZE
	.align		4
.L_67:
        /*0198*/ 	.byte	0x04, 0x11
        /*019a*/ 	.short	(.L_69 - .L_68)
	.align		4
.L_68:
        /*019c*/ 	.word	index@(_Z9_eq_64_01idPdS_)
        /*01a0*/ 	.word	0x00000000


	//----- nvinfo : EIATTR_REGCOUNT
	.align		4
.L_69:
        /*01a4*/ 	.byte	0x04, 0x2f
        /*01a6*/ 	.short	(.L_71 - .L_70)
	.align		4
.L_70:
        /*01a8*/ 	.word	index@(_Z9_ne_32_01ifPfS_)
        /*01ac*/ 	.word	0x00000010


	//----- nvinfo : EIATTR_FRAME_SIZE
	.align		4
.L_71:
        /*01b0*/ 	.byte	0x04, 0x11
        /*01b2*/ 	.short	(.L_73 - .L_72)
	.align		4
.L_72:
        /*01b4*/ 	.word	index@(_Z9_ne_32_01ifPfS_)
        /*01b8*/ 	.word	0x00000000


	//----- nvinfo : EIATTR_REGCOUNT
	.align		4
.L_73:
        /*01bc*/ 	.byte	0x04, 0x2f
        /*01be*/ 	.short	(.L_75 - .L_74)
	.align		4
.L_74:
        /*01c0*/ 	.word	index@(_Z9_ne_64_01idPdS_)
        /*01c4*/ 	.word	0x00000010


	//----- nvinfo : EIATTR_FRAME_SIZE
	.align		4
.L_75:
        /*01c8*/ 	.byte	0x04, 0x11
        /*01ca*/ 	.short	(.L_77 - .L_76)
	.align		4
.L_76:
        /*01cc*/ 	.word	index@(_Z9_ne_64_01idPdS_)
        /*01d0*/ 	.word	0x00000000


	//----- nvinfo : EIATTR_REGCOUNT
	.align		4
.L_77:
        /*01d4*/ 	.byte	0x04, 0x2f
        /*01d6*/ 	.short	(.L_79 - .L_78)
	.align		4
.L_78:
        /*01d8*/ 	.word	index@(_Z9_gt_32_01ifPfS_)
        /*01dc*/ 	.word	0x00000010


	//----- nvinfo : EIATTR_FRAME_SIZE
	.align		4
.L_79:
        /*01e0*/ 	.byte	0x04, 0x11
        /*01e2*/ 	.short	(.L_81 - .L_80)
	.align		4
.L_80:
        /*01e4*/ 	.word	index@(_Z9_gt_32_01ifPfS_)
        /*01e8*/ 	.word	0x00000000


	//----- nvinfo : EIATTR_REGCOUNT
	.align		4
.L_81:
        /*01ec*/ 	.byte	0x04, 0x2f
        /*01ee*/ 	.short	(.L_83 - .L_82)
	.align		4
.L_82:
        /*01f0*/ 	.word	index@(_Z9_gt_64_01idPdS_)
        /*01f4*/ 	.word	0x00000010


	//----- nvinfo : EIATTR_FRAME_SIZE
	.align		4
.L_83:
        /*01f8*/ 	.byte	0x04, 0x11
        /*01fa*/ 	.short	(.L_85 - .L_84)
	.align		4
.L_84:
        /*01fc*/ 	.word	index@(_Z9_gt_64_01idPdS_)
        /*0200*/ 	.word	0x00000000


	//----- nvinfo : EIATTR_REGCOUNT
	.align		4
.L_85:
        /*0204*/ 	.byte	0x04, 0x2f
        /*0206*/ 	.short	(.L_87 - .L_86)
	.align		4
.L_86:
        /*0208*/ 	.word	index@(_Z9_ge_32_01ifPfS_)
        /*020c*/ 	.word	0x00000010


	//----- nvinfo : EIATTR_FRAME_SIZE
	.align		4
.L_87:
        /*0210*/ 	.byte	0x04, 0x11
        /*0212*/ 	.short	(.L_89 - .L_88)
	.align		4
.L_88:
        /*0214*/ 	.word	index@(_Z9_ge_32_01ifPfS_)
        /*0218*/ 	.word	0x00000000


	//----- nvinfo : EIATTR_REGCOUNT
	.align		4
.L_89:
        /*021c*/ 	.byte	0x04, 0x2f
        /*021e*/ 	.short	(.L_91 - .L_90)
	.align		4
.L_90:
        /*0220*/ 	.word	index@(_Z9_ge_64_01idPdS_)
        /*0224*/ 	.word	0x00000010


	//----- nvinfo : EIATTR_FRAME_SIZE
	.align		4
.L_91:
        /*0228*/ 	.byte	0x04, 0x11
        /*022a*/ 	.short	(.L_93 - .L_92)
	.align		4
.L_92:
        /*022c*/ 	.word	index@(_Z9_ge_64_01idPdS_)
        /*0230*/ 	.word	0x00000000


	//----- nvinfo : EIATTR_REGCOUNT
	.align		4
.L_93:
        /*0234*/ 	.byte	0x04, 0x2f
        /*0236*/ 	.short	(.L_95 - .L_94)
	.align		4
.L_94:
        /*0238*/ 	.word	index@(_Z9_lt_32_01ifPfS_)
        /*023c*/ 	.word	0x00000010


	//----- nvinfo : EIATTR_FRAME_SIZE
	.align		4
.L_95:
        /*0240*/ 	.byte	0x04, 0x11
        /*0242*/ 	.short	(.L_97 - .L_96)
	.align		4
.L_96:
        /*0244*/ 	.word	index@(_Z9_lt_32_01ifPfS_)
        /*0248*/ 	.word	0x00000000


	//----- nvinfo : EIATTR_REGCOUNT
	.align		4
.L_97:
        /*024c*/ 	.byte	0x04, 0x2f
        /*024e*/ 	.short	(.L_99 - .L_98)
	.align		4
.L_98:
        /*0250*/ 	.word	index@(_Z9_lt_64_01idPdS_)
        /*0254*/ 	.word	0x00000010


	//----- nvinfo : EIATTR_FRAME_SIZE
	.align		4
.L_99:
        /*0258*/ 	.byte	0x04, 0x11
        /*025a*/ 	.short	(.L_101 - .L_100)
	.align		4
.L_100:
        /*025c*/ 	.word	index@(_Z9_lt_64_01idPdS_)
        /*0260*/ 	.word	0x00000000


	//----- nvinfo : EIATTR_REGCOUNT
	.align		4
.L_101:
        /*0264*/ 	.byte	0x04, 0x2f
        /*0266*/ 	.short	(.L_103 - .L_102)
	.align		4
.L_102:
        /*0268*/ 	.word	index@(_Z9_le_32_01ifPfS_)
        /*026c*/ 	.word	0x00000010


	//----- nvinfo : EIATTR_FRAME_SIZE
	.align		4
.L_103:
        /*0270*/ 	.byte	0x04, 0x11
        /*0272*/ 	.short	(.L_105 - .L_104)
	.align		4
.L_104:
        /*0274*/ 	.word	index@(_Z9_le_32_01ifPfS_)
        /*0278*/ 	.word	0x00000000


	//----- nvinfo : EIATTR_REGCOUNT
	.align		4
.L_105:
        /*027c*/ 	.byte	0x04, 0x2f
        /*027e*/ 	.short	(.L_107 - .L_106)
	.align		4
.L_106:
        /*0280*/ 	.word	index@(_Z9_le_64_01idPdS_)
        /*0284*/ 	.word	0x00000010


	//----- nvinfo : EIATTR_FRAME_SIZE
	.align		4
.L_107:
        /*0288*/ 	.byte	0x04, 0x11
        /*028a*/ 	.short	(.L_109 - .L_108)
	.align		4
.L_108:
        /*028c*/ 	.word	index@(_Z9_le_64_01idPdS_)
        /*0290*/ 	.word	0x00000000


	//----- nvinfo : EIATTR_REGCOUNT
	.align		4
.L_109:
        /*0294*/ 	.byte	0x04, 0x2f
        /*0296*/ 	.short	(.L_111 - .L_110)
	.align		4
.L_110:
        /*0298*/ 	.word	index@(_Z15_invxback_32_01ifPfS_)
        /*029c*/ 	.word	0x00000010


	//----- nvinfo : EIATTR_FRAME_SIZE
	.align		4
.L_111:
        /*02a0*/ 	.byte	0x04, 0x11
        /*02a2*/ 	.short	(.L_113 - .L_112)
	.align		4
.L_112:
        /*02a4*/ 	.word	index@(_Z15_invxback_32_01ifPfS_)
        /*02a8*/ 	.word	0x00000000


	//----- nvinfo : EIATTR_REGCOUNT
	.align		4
.L_113:
        /*02ac*/ 	.byte	0x04, 0x2f
        /*02ae*/ 	.short	(.L_115 - .L_114)
	.align		4
.L_114:
        /*02b0*/ 	.word	index@(_Z15_invxback_64_01idPdS_)
        /*02b4*/ 	.word	0x00000010


	//----- nvinfo : EIATTR_FRAME_SIZE
	.align		4
.L_115:
        /*02b8*/ 	.byte	0x04, 0x11
        /*02ba*/ 	.short	(.L_117 - .L_116)
	.align		4
.L_116:
        /*02bc*/ 	.word	index@(_Z15_invxback_64_01idPdS_)
        /*02c0*/ 	.word	0x00000000


	//----- nvinfo : EIATTR_REGCOUNT
	.align		4
.L_117:
        /*02c4*/ 	.byte	0x04, 0x2f
        /*02c6*/ 	.short	(.L_119 - .L_118)
	.align		4
.L_118:
        /*02c8*/ 	.word	index@(_Z15_reluback_32_01ifPfS_)
        /*02cc*/ 	.word	0x00000010


	//----- nvinfo : EIATTR_FRAME_SIZE
	.align		4
.L_119:
        /*02d0*/ 	.byte	0x04, 0x11
        /*02d2*/ 	.short	(.L_121 - .L_120)
	.align		4
.L_120:
        /*02d4*/ 	.word	index@(_Z15_reluback_32_01ifPfS_)
        /*02d8*/ 	.word	0x00000000


	//----- nvinfo : EIATTR_REGCOUNT
	.align		4
.L_121:
        /*02dc*/ 	.byte	0x04, 0x2f
        /*02de*/ 	.short	(.L_123 - .L_122)
	.align		4
.L_122:
        /*02e0*/ 	.word	index@(_Z15_reluback_64_01idPdS_)
        /*02e4*/ 	.word	0x00000012


	//----- nvinfo : EIATTR_FRAME_SIZE
	.align		4
.L_123:
        /*02e8*/ 	.byte	0x04, 0x11
        /*02ea*/ 	.short	(.L_125 - .L_124)
	.align		4
.L_124:
        /*02ec*/ 	.word	index@(_Z15_reluback_64_01idPdS_)
        /*02f0*/ 	.word	0x00000000


	//----- nvinfo : EIATTR_REGCOUNT
	.align		4
.L_125:
        /*02f4*/ 	.byte	0x04, 0x2f
        /*02f6*/ 	.short	(.L_127 - .L_126)
	.align		4
.L_126:
        /*02f8*/ 	.word	index@(_Z15_sigmback_32_01ifPfS_)
        /*02fc*/ 	.word	0x00000010


	//----- nvinfo : EIATTR_FRAME_SIZE
	.align		4
.L_127:
        /*0300*/ 	.byte	0x04, 0x11
        /*0302*/ 	.short	(.L_129 - .L_128)
	.align		4
.L_128:
        /*0304*/ 	.word	index@(_Z15_sigmback_32_01ifPfS_)
        /*0308*/ 	.word	0x00000000


	//----- nvinfo : EIATTR_REGCOUNT
	.align		4
.L_129:
        /*030c*/ 	.byte	0x04, 0x2f
        /*030e*/ 	.short	(.L_131 - .L_130)
	.align		4
.L_130:
        /*0310*/ 	.word	index@(_Z15_sigmback_64_01idPdS_)
        /*0314*/ 	.word	0x00000010


	//----- nvinfo : EIATTR_FRAME_SIZE
	.align		4
.L_131:
        /*0318*/ 	.byte	0x04, 0x11
        /*031a*/ 	.short	(.L_133 - .L_132)
	.align		4
.L_132:
        /*031c*/ 	.word	index@(_Z15_sigmback_64_01idPdS_)
        /*0320*/ 	.word	0x00000000


	//----- nvinfo : EIATTR_REGCOUNT
	.align		4
.L_133:
        /*0324*/ 	.byte	0x04, 0x2f
        /*0326*/ 	.short	(.L_135 - .L_134)
	.align		4
.L_134:
        /*0328*/ 	.word	index@(_Z15_tanhback_32_01ifPfS_)
        /*032c*/ 	.word	0x00000010


	//----- nvinfo : EIATTR_FRAME_SIZE
	.align		4
.L_135:
        /*0330*/ 	.byte	0x04, 0x11
        /*0332*/ 	.short	(.L_137 - .L_136)
	.align		4
.L_136:
        /*0334*/ 	.word	index@(_Z15_tanhback_32_01ifPfS_)
        /*0338*/ 	.word	0x00000000


	//----- nvinfo : EIATTR_REGCOUNT
	.align		4
.L_137:
        /*033c*/ 	.byte	0x04, 0x2f
        /*033e*/ 	.short	(.L_139 - .L_138)
	.align		4
.L_138:
        /*0340*/ 	.word	index@(_Z15_tanhback_64_01idPdS_)
        /*0344*/ 	.word	0x00000010


	//----- nvinfo : EIATTR_FRAME_SIZE
	.align		4
.L_139:
        /*0348*/ 	.byte	0x04, 0x11
        /*034a*/ 	.short	(.L_141 - .L_140)
	.align		4
.L_140:
        /*034c*/ 	.word	index@(_Z15_tanhback_64_01idPdS_)
        /*0350*/ 	.word	0x00000000


	//----- nvinfo : EIATTR_REGCOUNT
	.align		4
.L_141:
        /*0354*/ 	.byte	0x04, 0x2f
        /*0356*/ 	.short	(.L_143 - .L_142)
	.align		4
.L_142:
        /*0358*/ 	.word	index@(_Z11_rpow_32_01ifPfS_)
        /*035c*/ 	.word	0x00000015


	//----- nvinfo : EIATTR_FRAME_SIZE
	.align		4
.L_143:
        /*0360*/ 	.byte	0x04, 0x11
        /*0362*/ 	.short	(.L_145 - .L_144)
	.align		4
.L_144:
        /*0364*/ 	.word	index@(_Z11_rpow_32_01ifPfS_)
        /*0368*/ 	.word	0x00000000


	//----- nvinfo : EIATTR_REGCOUNT
	.align		4
.L_145:
        /*036c*/ 	.byte	0x04, 0x2f
        /*036e*/ 	.short	(.L_147 - .L_146)
	.align		4
.L_146:
        /*0370*/ 	.word	index@(_Z11_rpow_64_01idPdS_)
        /*0374*/ 	.word	0x00000026


	//----- nvinfo : EIATTR_FRAME_SIZE
	.align		4
.L_147:
        /*0378*/ 	.byte	0x04, 0x11
        /*037a*/ 	.short	(.L_149 - .L_148)
	.align		4
.L_148:
        /*037c*/ 	.word	index@($_Z11_rpow_64_01idPdS_$__internal_accurate_pow)
        /*0380*/ 	.word	0x00000000


	//----- nvinfo : EIATTR_FRAME_SIZE
	.align		4
.L_149:
        /*0384*/ 	.byte	0x04, 0x11
        /*0386*/ 	.short	(.L_151 - .L_150)
	.align		4
.L_150:
        /*0388*/ 	.word	index@(_Z11_rpow_64_01idPdS_)
        /*038c*/ 	.word	0x00000000


	//----- nvinfo : EIATTR_MIN_STACK_SIZE
	.align		4
.L_151:
        /*0390*/ 	.byte	0x04, 0x12
        /*0392*/ 	.short	(.L_153 - .L_152)
	.align		4
.L_152:
        /*0394*/ 	.word	index@(_Z11_rpow_64_01idPdS_)
        /*0398*/ 	.word	0x00000000


	//----- nvinfo : EIATTR_MIN_STACK_SIZE
	.align		4
.L_153:
        /*039c*/ 	.byte	0x04, 0x12
        /*039e*/ 	.short	(.L_155 - .L_154)
	.align		4
.L_154:
        /*03a0*/ 	.word	index@(_Z11_rpow_32_01ifPfS_)
        /*03a4*/ 	.word	0x00000000


	//----- nvinfo : EIATTR_MIN_STACK_SIZE
	.align		4
.L_155:
        /*03a8*/ 	.byte	0x04, 0x12
        /*03aa*/ 	.short	(.L_157 - .L_156)
	.align		4
.L_156:
        /*03ac*/ 	.word	index@(_Z15_tanhback_64_01idPdS_)
        /*03b0*/ 	.word	0x00000000


	//----- nvinfo : EIATTR_MIN_STACK_SIZE
	.align		4
.L_157:
        /*03b4*/ 	.byte	0x04, 0x12
        /*03b6*/ 	.short	(.L_159 - .L_158)
	.align		4
.L_158:
        /*03b8*/ 	.word	index@(_Z15_tanhback_32_01ifPfS_)
        /*03bc*/ 	.word	0x00000000


	//----- nvinfo : EIATTR_MIN_STACK_SIZE
	.align		4
.L_159:
        /*03c0*/ 	.byte	0x04, 0x12
        /*03c2*/ 	.short	(.L_161 - .L_160)
	.align		4
.L_160:
        /*03c4*/ 	.word	index@(_Z15_sigmback_64_01idPdS_)
        /*03c8*/ 	.word	0x00000000


	//----- nvinfo : EIATTR_MIN_STACK_SIZE
	.align		4
.L_161:
        /*03cc*/ 	.byte	0x04, 0x12
        /*03ce*/ 	.short	(.L_163 - .L_162)
	.align		4
.L_162:
        /*03d0*/ 	.word	index@(_Z15_sigmback_32_01ifPfS_)
        /*03d4*/ 	.word	0x00000000


	//----- nvinfo : EIATTR_MIN_STACK_SIZE
	.align		4
.L_163:
        /*03d8*/ 	.byte	0x04, 0x12
        /*03da*/ 	.short	(.L_165 - .L_164)
	.align		4
.L_164:
        /*03dc*/ 	.word	index@(_Z15_reluback_64_01idPdS_)
        /*03e0*/ 	.word	0x00000000


	//----- nvinfo : EIATTR_MIN_STACK_SIZE
	.align		4
.L_165:
        /*03e4*/ 	.byte	0x04, 0x12
        /*03e6*/ 	.short	(.L_167 - .L_166)
	.align		4
.L_166:
        /*03e8*/ 	.word	index@(_Z15_reluback_32_01ifPfS_)
        /*03ec*/ 	.word	0x00000000


	//----- nvinfo : EIATTR_MIN_STACK_SIZE
	.align		4
.L_167:
        /*03f0*/ 	.byte	0x04, 0x12
        /*03f2*/ 	.short	(.L_169 - .L_168)
	.align		4
.L_168:
        /*03f4*/ 	.word	index@(_Z15_invxback_64_01idPdS_)
        /*03f8*/ 	.word	0x00000000


	//----- nvinfo : EIATTR_MIN_STACK_SIZE
	.align		4
.L_169:
        /*03fc*/ 	.byte	0x04, 0x12
        /*03fe*/ 	.short	(.L_171 - .L_170)
	.align		4
.L_170:
        /*0400*/ 	.word	index@(_Z15_invxback_32_01ifPfS_)
        /*0404*/ 	.word	0x00000000


	//----- nvinfo : EIATTR_MIN_STACK_SIZE
	.align		4
.L_171:
        /*0408*/ 	.byte	0x04, 0x12
        /*040a*/ 	.short	(.L_173 - .L_172)
	.align		4
.L_172:
        /*040c*/ 	.word	index@(_Z9_le_64_01idPdS_)
        /*0410*/ 	.word	0x00000000


	//----- nvinfo : EIATTR_MIN_STACK_SIZE
	.align		4
.L_173:
        /*0414*/ 	.byte	0x04, 0x12
        /*0416*/ 	.short	(.L_175 - .L_174)
	.align		4
.L_174:
        /*0418*/ 	.word	index@(_Z9_le_32_01ifPfS_)
        /*041c*/ 	.word	0x00000000


	//----- nvinfo : EIATTR_MIN_STACK_SIZE
	.align		4
.L_175:
        /*0420*/ 	.byte	0x04, 0x12
        /*0422*/ 	.short	(.L_177 - .L_176)
	.align		4
.L_176:
        /*0424*/ 	.word	index@(_Z9_lt_64_01idPdS_)
        /*0428*/ 	.word	0x00000000


	//----- nvinfo : EIATTR_MIN_STACK_SIZE
	.align		4
.L_177:
        /*042c*/ 	.byte	0x04, 0x12
        /*042e*/ 	.short	(.L_179 - .L_178)
	.align		4
.L_178:
        /*0430*/ 	.word	index@(_Z9_lt_32_01ifPfS_)
        /*0434*/ 	.word	0x00000000


	//----- nvinfo : EIATTR_MIN_STACK_SIZE
	.align		4
.L_179:
        /*0438*/ 	.byte	0x04, 0x12
        /*043a*/ 	.short	(.L_181 - .L_180)
	.align		4
.L_180:
        /*043c*/ 	.word	index@(_Z9_ge_64_01idPdS_)
        /*0440*/ 	.word	0x00000000


	//----- nvinfo : EIATTR_MIN_STACK_SIZE
	.align		4
.L_181:
        /*0444*/ 	.byte	0x04, 0x12
        /*0446*/ 	.short	(.L_183 - .L_182)
	.align		4
.L_182:
        /*0448*/ 	.word	index@(_Z9_ge_32_01ifPfS_)
        /*044c*/ 	.word	0x00000000


	//----- nvinfo : EIATTR_MIN_STACK_SIZE
	.align		4
.L_183:
        /*0450*/ 	.byte	0x04, 0x12
        /*0452*/ 	.short	(.L_185 - .L_184)
	.align		4
.L_184:
        /*0454*/ 	.word	index@(_Z9_gt_64_01idPdS_)
        /*0458*/ 	.word	0x00000000


	//----- nvinfo : EIATTR_MIN_STACK_SIZE
	.align		4
.L_185:
        /*045c*/ 	.byte	0x04, 0x12
        /*045e*/ 	.short	(.L_187 - .L_186)
	.align		4
.L_186:
        /*0460*/ 	.word	index@(_Z9_gt_32_01ifPfS_)
        /*0464*/ 	.word	0x00000000


	//----- nvinfo : EIATTR_MIN_STACK_SIZE
	.align		4
.L_187:
        /*0468*/ 	.byte	0x04, 0x12
        /*046a*/ 	.short	(.L_189 - .L_188)
	.align		4
.L_188:
        /*046c*/ 	.word	index@(_Z9_ne_64_01idPdS_)
        /*0470*/ 	.word	0x00000000


	//----- nvinfo : EIATTR_MIN_STACK_SIZE
	.align		4
.L_189:
        /*0474*/ 	.byte	0x04, 0x12
        /*0476*/ 	.short	(.L_191 - .L_190)
	.align		4
.L_190:
        /*0478*/ 	.word	index@(_Z9_ne_32_01ifPfS_)
        /*047c*/ 	.word	0x00000000


	//----- nvinfo : EIATTR_MIN_STACK_SIZE
	.align		4
.L_191:
        /*0480*/ 	.byte	0x04, 0x12
        /*0482*/ 	.short	(.L_193 - .L_192)
	.align		4
.L_192:
        /*0484*/ 	.word	index@(_Z9_eq_64_01idPdS_)
        /*0488*/ 	.word	0x00000000


	//----- nvinfo : EIATTR_MIN_STACK_SIZE
	.align		4
.L_193:
        /*048c*/ 	.byte	0x04, 0x12
        /*048e*/ 	.short	(.L_195 - .L_194)
	.align		4
.L_194:
        /*0490*/ 	.word	index@(_Z9_eq_32_01ifPfS_)
        /*0494*/ 	.word	0x00000000


	//----- nvinfo : EIATTR_MIN_STACK_SIZE
	.align		4
.L_195:
        /*0498*/ 	.byte	0x04, 0x12
        /*049a*/ 	.short	(.L_197 - .L_196)
	.align		4
.L_196:
        /*049c*/ 	.word	index@(_Z10_min_64_01idPdS_)
        /*04a0*/ 	.word	0x00000000


	//----- nvinfo : EIATTR_MIN_STACK_SIZE
	.align		4
.L_197:
        /*04a4*/ 	.byte	0x04, 0x12
        /*04a6*/ 	.short	(.L_199 - .L_198)
	.align		4
.L_198:
        /*04a8*/ 	.word	index@(_Z10_min_32_01ifPfS_)
        /*04ac*/ 	.word	0x00000000


	//----- nvinfo : EIATTR_MIN_STACK_SIZE
	.align		4
.L_199:
        /*04b0*/ 	.byte	0x04, 0x12
        /*04b2*/ 	.short	(.L_201 - .L_200)
	.align		4
.L_200:
        /*04b4*/ 	.word	index@(_Z10_max_64_01idPdS_)
        /*04b8*/ 	.word	0x00000000


	//----- nvinfo : EIATTR_MIN_STACK_SIZE
	.align		4
.L_201:
        /*04bc*/ 	.byte	0x04, 0x12
        /*04be*/ 	.short	(.L_203 - .L_202)
	.align		4
.L_202:
        /*04c0*/ 	.word	index@(_Z10_max_32_01ifPfS_)
        /*04c4*/ 	.word	0x00000000


	//----- nvinfo : EIATTR_MIN_STACK_SIZE
	.align		4
.L_203:
        /*04c8*/ 	.byte	0x04, 0x12
        /*04ca*/ 	.short	(.L_205 - .L_204)
	.align		4
.L_204:
        /*04cc*/ 	.word	index@(_Z10_pow_64_01idPdS_)
        /*04d0*/ 	.word	0x00000000


	//----- nvinfo : EIATTR_MIN_STACK_SIZE
	.align		4
.L_205:
        /*04d4*/ 	.byte	0x04, 0x12
        /*04d6*/ 	.short	(.L_207 - .L_206)
	.align		4
.L_206:
        /*04d8*/ 	.word	index@(_Z10_pow_32_01ifPfS_)
        /*04dc*/ 	.word	0x00000000


	//----- nvinfo : EIATTR_MIN_STACK_SIZE
	.align		4
.L_207:
        /*04e0*/ 	.byte	0x04, 0x12
        /*04e2*/ 	.short	(.L_209 - .L_208)
	.align		4
.L_208:
        /*04e4*/ 	.word	index@(_Z10_div_64_01idPdS_)
        /*04e8*/ 	.word	0x00000000


	//----- nvinfo : EIATTR_MIN_STACK_SIZE
	.align		4
.L_209:
        /*04ec*/ 	.byte	0x04, 0x12
        /*04ee*/ 	.short	(.L_211 - .L_210)
	.align		4
.L_210:
        /*04f0*/ 	.word	index@(_Z10_div_32_01ifPfS_)
        /*04f4*/ 	.word	0x00000000


	//----- nvinfo : EIATTR_MIN_STACK_SIZE
	.align		4
.L_211:
        /*04f8*/ 	.byte	0x04, 0x12
        /*04fa*/ 	.short	(.L_213 - .L_212)
	.align		4
.L_212:
        /*04fc*/ 	.word	index@(_Z10_mul_64_01idPdS_)
        /*0500*/ 	.word	0x00000000


	//----- nvinfo : EIATTR_MIN_STACK_SIZE
	.align		4
.L_213:
        /*0504*/ 	.byte	0x04, 0x12
        /*0506*/ 	.short	(.L_215 - .L_214)
	.align		4
.L_214:
        /*0508*/ 	.word	index@(_Z10_mul_32_01ifPfS_)
        /*050c*/ 	.word	0x00000000


	//----- nvinfo : EIATTR_MIN_STACK_SIZE
	.align		4
.L_215:
        /*0510*/ 	.byte	0x04, 0x12
        /*0512*/ 	.short	(.L_217 - .L_216)
	.align		4
.L_216:
        /*0514*/ 	.word	index@(_Z10_sub_64_01idPdS_)
        /*0518*/ 	.word	0x00000000


	//----- nvinfo : EIATTR_MIN_STACK_SIZE
	.align		4
.L_217:
        /*051c*/ 	.byte	0x04, 0x12
        /*051e*/ 	.short	(.L_219 - .L_218)
	.align		4
.L_218:
        /*0520*/ 	.word	index@(_Z10_sub_32_01ifPfS_)
        /*0524*/ 	.word	0x00000000


	//----- nvinfo : EIATTR_MIN_STACK_SIZE
	.align		4
.L_219:
        /*0528*/ 	.byte	0x04, 0x12
        /*052a*/ 	.short	(.L_221 - .L_220)
	.align		4
.L_220:
        /*052c*/ 	.word	index@(_Z10_add_64_01idPdS_)
        /*0530*/ 	.word	0x00000000


	//----- nvinfo : EIATTR_MIN_STACK_SIZE
	.align		4
.L_221:
        /*0534*/ 	.byte	0x04, 0x12
        /*0536*/ 	.short	(.L_223 - .L_222)
	.align		4
.L_222:
        /*0538*/ 	.word	index@(_Z10_add_32_01ifPfS_)
        /*053c*/ 	.word	0x00000000
.L_223:


//--------------------- .nv.compat                --------------------------
	.section	.nv.compat,"",@"SHT_CUDA_COMPAT_INFO"
	.align	4
        /*0000*/ 	.byte	0x02, 0x09, 0x00, 0x00, 0x02, 0x02, 0x01, 0x00, 0x02, 0x05, 0x05, 0x00, 0x03, 0x07, 0x01, 0x01
        /*0010*/ 	.byte	0x02, 0x03, 0x00, 0x00, 0x02, 0x06, 0x01, 0x00, 0x04, 0x0b, 0x08, 0x00, 0x01, 0x00, 0x00, 0x00
        /*0020*/ 	.byte	0x00, 0x00, 0x00, 0x00


//--------------------- .nv.info._Z11_rpow_64_01idPdS_ --------------------------
	.section	.nv.info._Z11_rpow_64_01idPdS_,"",@"SHT_CUDA_INFO"
	.sectionflags	@""
	.align	4


	//----- nvinfo : EIATTR_CUDA_API_VERSION
	.align		4
        /*0000*/ 	.byte	0x04, 0x37
        /*0002*/ 	.short	(.L_225 - .L_224)
.L_224:
        /*0004*/ 	.word	0x00000082


	//----- nvinfo : EIATTR_KPARAM_INFO
	.align		4
.L_225:
        /*0008*/ 	.byte	0x04, 0x17
        /*000a*/ 	.short	(.L_227 - .L_226)
.L_226:
        /*000c*/ 	.word	0x00000000
        /*0010*/ 	.short	0x0003
        /*0012*/ 	.short	0x0018
        /*0014*/ 	.byte	0x00, 0xf5, 0x21, 0x00


	//----- nvinfo : EIATTR_KPARAM_INFO
	.align		4
.L_227:
        /*0018*/ 	.byte	0x04, 0x17
        /*001a*/ 	.short	(.L_229 - .L_228)
.L_228:
        /*001c*/ 	.word	0x00000000
        /*0020*/ 	.short	0x0002
        /*0022*/ 	.short	0x0010
        /*0024*/ 	.byte	0x00, 0xf5, 0x21, 0x00


	//----- nvinfo : EIATTR_KPARAM_INFO
	.align		4
.L_229:
        /*0028*/ 	.byte	0x04, 0x17
        /*002a*/ 	.short	(.L_231 - .L_230)
.L_230:
        /*002c*/ 	.word	0x00000000
        /*0030*/ 	.short	0x0001
        /*0032*/ 	.short	0x0008
        /*0034*/ 	.byte	0x00, 0xf0, 0x21, 0x00


	//----- nvinfo : EIATTR_KPARAM_INFO
	.align		4
.L_231:
        /*0038*/ 	.byte	0x04, 0x17
        /*003a*/ 	.short	(.L_233 - .L_232)
.L_232:
        /*003c*/ 	.word	0x00000000
        /*0040*/ 	.short	0x0000
        /*0042*/ 	.short	0x0000
        /*0044*/ 	.byte	0x00, 0xf0, 0x11, 0x00


	//----- nvinfo : EIATTR_SPARSE_MMA_MASK
	.align		4
.L_233:
        /*0048*/ 	.byte	0x03, 0x50
        /*004a*/ 	.short	0x0000


	//----- nvinfo : EIATTR_MAXREG_COUNT
	.align		4
        /*004c*/ 	.byte	0x03, 0x1b
        /*004e*/ 	.short	0x00ff


	//----- nvinfo : EIATTR_MERCURY_ISA_VERSION
	.align		4
        /*0050*/ 	.byte	0x03, 0x5f
        /*0052*/ 	.short	0x0101


	//----- nvinfo : EIATTR_VRC_CTA_INIT_COUNT
	.align		4
        /*0054*/ 	.byte	0x02, 0x4a
	.zero		1
	.zero		1


	//----- nvinfo : EIATTR_EXIT_INSTR_OFFSETS
	.align		4
        /*0058*/ 	.byte	0x04, 0x1c
        /*005a*/ 	.short	(.L_235 - .L_234)


	//   ....[0]....
.L_234:
        /*005c*/ 	.word	0x00000070


	//   ....[1]....
        /*0060*/ 	.word	0x000006a0


	//----- nvinfo : EIATTR_CRS_STACK_SIZE
	.align		4
.L_235:
        /*0064*/ 	.byte	0x04, 0x1e
        /*0066*/ 	.short	(.L_237 - .L_236)
.L_236:
        /*0068*/ 	.word	0x00000000


	//----- nvinfo : EIATTR_CBANK_PARAM_SIZE
	.align		4
.L_237:
        /*006c*/ 	.byte	0x03, 0x19
        /*006e*/ 	.short	0x0020


	//----- nvinfo : EIATTR_PARAM_CBANK
	.align		4
        /*0070*/ 	.byte	0x04, 0x0a
        /*0072*/ 	.short	(.L_239 - .L_238)
	.align		4
.L_238:
        /*0074*/ 	.word	index@(.nv.constant0._Z11_rpow_64_01idPdS_)
        /*0078*/ 	.short	0x0380
        /*007a*/ 	.short	0x0020


	//----- nvinfo : EIATTR_SW_WAR
	.align		4
.L_239:
        /*007c*/ 	.byte	0x04, 0x36
        /*007e*/ 	.short	(.L_241 - .L_240)
.L_240:
        /*0080*/ 	.word	0x00000008
.L_241:


//--------------------- .nv.info._Z11_rpow_32_01ifPfS_ --------------------------
	.section	.nv.info._Z11_rpow_32_01ifPfS_,"",@"SHT_CUDA_INFO"
	.sectionflags	@""
	.align	4


	//----- nvinfo : EIATTR_CUDA_API_VERSION
	.align		4
        /*0000*/ 	.byte	0x04, 0x37
        /*0002*/ 	.short	(.L_243 - .L_242)
.L_242:
        /*0004*/ 	.word	0x00000082


	//----- nvinfo : EIATTR_KPARAM_INFO
	.align		4
.L_243:
        /*0008*/ 	.byte	0x04, 0x17
        /*000a*/ 	.short	(.L_245 - .L_244)
.L_244:
        /*000c*/ 	.word	0x00000000
        /*0010*/ 	.short	0x0003
        /*0012*/ 	.short	0x0010
        /*0014*/ 	.byte	0x00, 0xf5, 0x21, 0x00


	//----- nvinfo : EIATTR_KPARAM_INFO
	.align		4
.L_245:
        /*0018*/ 	.byte	0x04, 0x17
        /*001a*/ 	.short	(.L_247 - .L_246)
.L_246:
        /*001c*/ 	.word	0x00000000
        /*0020*/ 	.short	0x0002
        /*0022*/ 	.short	0x0008
        /*0024*/ 	.byte	0x00, 0xf5, 0x21, 0x00


	//----- nvinfo : EIATTR_KPARAM_INFO
	.align		4
.L_247:
        /*0028*/ 	.byte	0x04, 0x17
        /*002a*/ 	.short	(.L_249 - .L_248)
.L_248:
        /*002c*/ 	.word	0x00000000
        /*0030*/ 	.short	0x0001
        /*0032*/ 	.short	0x0004
        /*0034*/ 	.byte	0x00, 0xf0, 0x11, 0x00


	//----- nvinfo : EIATTR_KPARAM_INFO
	.align		4
.L_249:
        /*0038*/ 	.byte	0x04, 0x17
        /*003a*/ 	.short	(.L_251 - .L_250)
.L_250:
        /*003c*/ 	.word	0x00000000
        /*0040*/ 	.short	0x0000
        /*0042*/ 	.short	0x0000
        /*0044*/ 	.byte	0x00, 0xf0, 0x11, 0x00


	//----- nvinfo : EIATTR_SPARSE_MMA_MASK
	.align		4
.L_251:
        /*0048*/ 	.byte	0x03, 0x50
        /*004a*/ 	.short	0x0000


	//----- nvinfo : EIATTR_MAXREG_COUNT
	.align		4
        /*004c*/ 	.byte	0x03, 0x1b
        /*004e*/ 	.short	0x00ff


	//----- nvinfo : EIATTR_MERCURY_ISA_VERSION
	.align		4
        /*0050*/ 	.byte	0x03, 0x5f
        /*0052*/ 	.short	0x0101


	//----- nvinfo : EIATTR_VRC_CTA_INIT_COUNT
	.align		4
        /*0054*/ 	.byte	0x02, 0x4a
	.zero		1
	.zero		1


	//----- nvinfo : EIATTR_EXIT_INSTR_OFFSETS
	.align		4
        /*0058*/ 	.byte	0x04, 0x1c
        /*005a*/ 	.short	(.L_253 - .L_252)


	//   ....[0]....
.L_252:
        /*005c*/ 	.word	0x00000070


	//   ....[1]....
        /*0060*/ 	.word	0x00000720


	//----- nvinfo : EIATTR_CRS_STACK_SIZE
	.align		4
.L_253:
        /*0064*/ 	.byte	0x04, 0x1e
        /*0066*/ 	.short	(.L_255 - .L_254)
.L_254:
        /*0068*/ 	.word	0x00000000


	//----- nvinfo : EIATTR_CBANK_PARAM_SIZE
	.align		4
.L_255:
        /*006c*/ 	.byte	0x03, 0x19
        /*006e*/ 	.short	0x0018


	//----- nvinfo : EIATTR_PARAM_CBANK
	.align		4
        /*0070*/ 	.byte	0x04, 0x0a
        /*0072*/ 	.short	(.L_257 - .L_256)
	.align		4
.L_256:
        /*0074*/ 	.word	index@(.nv.constant0._Z11_rpow_32_01ifPfS_)
        /*0078*/ 	.short	0x0380
        /*007a*/ 	.short	0x0018


	//----- nvinfo : EIATTR_SW_WAR
	.align		4
.L_257:
        /*007c*/ 	.byte	0x04, 0x36
        /*007e*/ 	.short	(.L_259 - .L_258)
.L_258:
        /*0080*/ 	.word	0x00000008
.L_259:


//--------------------- .nv.info._Z15_tanhback_64_01idPdS_ --------------------------
	.section	.nv.info._Z15_tanhback_64_01idPdS_,"",@"SHT_CUDA_INFO"
	.sectionflags	@""
	.align	4


	//----- nvinfo : EIATTR_CUDA_API_VERSION
	.align		4
        /*0000*/ 	.byte	0x04, 0x37
        /*0002*/ 	.short	(.L_261 - .L_260)
.L_260:
        /*0004*/ 	.word	0x00000082


	//----- nvinfo : EIATTR_KPARAM_INFO
	.align		4
.L_261:
        /*0008*/ 	.byte	0x04, 0x17
        /*000a*/ 	.short	(.L_263 - .L_262)
.L_262:
        /*000c*/ 	.word	0x00000000
        /*0010*/ 	.short	0x0003
        /*0012*/ 	.short	0x0018
        /*0014*/ 	.byte	0x00, 0xf5, 0x21, 0x00


	//----- nvinfo : EIATTR_KPARAM_INFO
	.align		4
.L_263:
        /*0018*/ 	.byte	0x04, 0x17
        /*001a*/ 	.short	(.L_265 - .L_264)
.L_264:
        /*001c*/ 	.word	0x00000000
        /*0020*/ 	.short	0x0002
        /*0022*/ 	.short	0x0010
        /*0024*/ 	.byte	0x00, 0xf5, 0x21, 0x00


	//----- nvinfo : EIATTR_KPARAM_INFO
	.align		4
.L_265:
        /*0028*/ 	.byte	0x04, 0x17
        /*002a*/ 	.short	(.L_267 - .L_266)
.L_266:
        /*002c*/ 	.word	0x00000000
        /*0030*/ 	.short	0x0001
        /*0032*/ 	.short	0x0008
        /*0034*/ 	.byte	0x00, 0xf0, 0x21, 0x00


	//----- nvinfo : EIATTR_KPARAM_INFO
	.align		4
.L_267:
        /*0038*/ 	.byte	0x04, 0x17
        /*003a*/ 	.short	(.L_269 - .L_268)
.L_268:
        /*003c*/ 	.word	0x00000000
        /*0040*/ 	.short	0x0000
        /*0042*/ 	.short	0x0000
        /*0044*/ 	.byte	0x00, 0xf0, 0x11, 0x00


	//----- nvinfo : EIATTR_SPARSE_MMA_MASK
	.align		4
.L_269:
        /*0048*/ 	.byte	0x03, 0x50
        /*004a*/ 	.short	0x0000


	//----- nvinfo : EIATTR_MAXREG_COUNT
	.align		4
        /*004c*/ 	.byte	0x03, 0x1b
        /*004e*/ 	.short	0x00ff


	//----- nvinfo : EIATTR_MERCURY_ISA_VERSION
	.align		4
        /*0050*/ 	.byte	0x03, 0x5f
        /*0052*/ 	.short	0x0101


	//----- nvinfo : EIATTR_VRC_CTA_INIT_COUNT
	.align		4
        /*0054*/ 	.byte	0x02, 0x4a
	.zero		1
	.zero		1


	//----- nvinfo : EIATTR_EXIT_INSTR_OFFSETS
	.align		4
        /*0058*/ 	.byte	0x04, 0x1c
        /*005a*/ 	.short	(.L_271 - .L_270)


	//   ....[0]....
.L_270:
        /*005c*/ 	.word	0x00000070


	//   ....[1]....
        /*0060*/ 	.word	0x00000170


	//----- nvinfo : EIATTR_CRS_STACK_SIZE
	.align		4
.L_271:
        /*0064*/ 	.byte	0x04, 0x1e
        /*0066*/ 	.short	(.L_273 - .L_272)
.L_272:
        /*0068*/ 	.word	0x00000000


	//----- nvinfo : EIATTR_CBANK_PARAM_SIZE
	.align		4
.L_273:
        /*006c*/ 	.byte	0x03, 0x19
        /*006e*/ 	.short	0x0020


	//----- nvinfo : EIATTR_PARAM_CBANK
	.align		4
        /*0070*/ 	.byte	0x04, 0x0a
        /*0072*/ 	.short	(.L_275 - .L_274)
	.align		4
.L_274:
        /*0074*/ 	.word	index@(.nv.constant0._Z15_tanhback_64_01idPdS_)
        /*0078*/ 	.short	0x0380
        /*007a*/ 	.short	0x0020


	//----- nvinfo : EIATTR_SW_WAR
	.align		4
.L_275:
        /*007c*/ 	.byte	0x04, 0x36
        /*007e*/ 	.short	(.L_277 - .L_276)
.L_276:
        /*0080*/ 	.word	0x00000008
.L_277:


//--------------------- .nv.info._Z15_tanhback_32_01ifPfS_ --------------------------
	.section	.nv.info._Z15_tanhback_32_01ifPfS_,"",@"SHT_CUDA_INFO"
	.sectionflags	@""
	.align	4


	//----- nvinfo : EIATTR_CUDA_API_VERSION
	.align		4
        /*0000*/ 	.byte	0x04, 0x37
        /*0002*/ 	.short	(.L_279 - .L_278)
.L_278:
        /*0004*/ 	.word	0x00000082


	//----- nvinfo : EIATTR_KPARAM_INFO
	.align		4
.L_279:
        /*0008*/ 	.byte	0x04, 0x17
        /*000a*/ 	.short	(.L_281 - .L_280)
.L_280:
        /*000c*/ 	.word	0x00000000
        /*0010*/ 	.short	0x0003
        /*0012*/ 	.short	0x0010
        /*0014*/ 	.byte	0x00, 0xf5, 0x21, 0x00


	//----- nvinfo : EIATTR_KPARAM_INFO
	.align		4
.L_281:
        /*0018*/ 	.byte	0x04, 0x17
        /*001a*/ 	.short	(.L_283 - .L_282)
.L_282:
        /*001c*/ 	.word	0x00000000
        /*0020*/ 	.short	0x0002
        /*0022*/ 	.short	0x0008
        /*0024*/ 	.byte	0x00, 0xf5, 0x21, 0x00


	//----- nvinfo : EIATTR_KPARAM_INFO
	.align		4
.L_283:
        /*0028*/ 	.byte	0x04, 0x17
        /*002a*/ 	.short	(.L_285 - .L_284)
.L_284:
        /*002c*/ 	.word	0x00000000
        /*0030*/ 	.short	0x0001
        /*0032*/ 	.short	0x0004
        /*0034*/ 	.byte	0x00, 0xf0, 0x11, 0x00


	//----- nvinfo : EIATTR_KPARAM_INFO
	.align		4
.L_285:
        /*0038*/ 	.byte	0x04, 0x17
        /*003a*/ 	.short	(.L_287 - .L_286)
.L_286:
        /*003c*/ 	.word	0x00000000
        /*0040*/ 	.short	0x0000
        /*0042*/ 	.short	0x0000
        /*0044*/ 	.byte	0x00, 0xf0, 0x11, 0x00


	//----- nvinfo : EIATTR_SPARSE_MMA_MASK
	.align		4
.L_287:
        /*0048*/ 	.byte	0x03, 0x50
        /*004a*/ 	.short	0x0000


	//----- nvinfo : EIATTR_MAXREG_COUNT
	.align		4
        /*004c*/ 	.byte	0x03, 0x1b
        /*004e*/ 	.short	0x00ff


	//----- nvinfo : EIATTR_MERCURY_ISA_VERSION
	.align		4
        /*0050*/ 	.byte	0x03, 0x5f
        /*0052*/ 	.short	0x0101


	//----- nvinfo : EIATTR_VRC_CTA_INIT_COUNT
	.align		4
        /*0054*/ 	.byte	0x02, 0x4a
	.zero		1
	.zero		1


	//----- nvinfo : EIATTR_EXIT_INSTR_OFFSETS
	.align		4
        /*0058*/ 	.byte	0x04, 0x1c
        /*005a*/ 	.short	(.L_289 - .L_288)


	//   ....[0]....
.L_288:
        /*005c*/ 	.word	0x00000070


	//   ....[1]....
        /*0060*/ 	.word	0x00000170


	//----- nvinfo : EIATTR_CRS_STACK_SIZE
	.align		4
.L_289:
        /*0064*/ 	.byte	0x04, 0x1e
        /*0066*/ 	.short	(.L_291 - .L_290)
.L_290:
        /*0068*/ 	.word	0x00000000


	//----- nvinfo : EIATTR_CBANK_PARAM_SIZE
	.align		4
.L_291:
        /*006c*/ 	.byte	0x03, 0x19
        /*006e*/ 	.short	0x0018


	//----- nvinfo : EIATTR_PARAM_CBANK
	.align		4
        /*0070*/ 	.byte	0x04, 0x0a
        /*0072*/ 	.short	(.L_293 - .L_292)
	.align		4
.L_292:
        /*0074*/ 	.word	index@(.nv.constant0._Z15_tanhback_32_01ifPfS_)
        /*0078*/ 	.short	0x0380
        /*007a*/ 	.short	0x0018


	//----- nvinfo : EIATTR_SW_WAR
	.align		4
.L_293:
        /*007c*/ 	.byte	0x04, 0x36
        /*007e*/ 	.short	(.L_295 - .L_294)
.L_294:
        /*0080*/ 	.word	0x00000008
.L_295:


//--------------------- .nv.info._Z15_sigmback_64_01idPdS_ --------------------------
	.section	.nv.info._Z15_sigmback_64_01idPdS_,"",@"SHT_CUDA_INFO"
	.sectionflags	@""
	.align	4


	//----- nvinfo : EIATTR_CUDA_API_VERSION
	.align		4
        /*0000*/ 	.byte	0x04, 0x37
        /*0002*/ 	.short	(.L_297 - .L_296)
.L_296:
        /*0004*/ 	.word	0x00000082


	//----- nvinfo : EIATTR_KPARAM_INFO
	.align		4
.L_297:
        /*0008*/ 	.byte	0x04, 0x17
        /*000a*/ 	.short	(.L_299 - .L_298)
.L_298:
        /*000c*/ 	.word	0x00000000
        /*0010*/ 	.short	0x0003
        /*0012*/ 	.short	0x0018
        /*0014*/ 	.byte	0x00, 0xf5, 0x21, 0x00


	//----- nvinfo : EIATTR_KPARAM_INFO
	.align		4
.L_299:
        /*0018*/ 	.byte	0x04, 0x17
        /*001a*/ 	.short	(.L_301 - .L_300)
.L_300:
        /*001c*/ 	.word	0x00000000
        /*0020*/ 	.short	0x0002
        /*0022*/ 	.short	0x0010
        /*0024*/ 	.byte	0x00, 0xf5, 0x21, 0x00


	//----- nvinfo : EIATTR_KPARAM_INFO
	.align		4
.L_301:
        /*0028*/ 	.byte	0x04, 0x17
        /*002a*/ 	.short	(.L_303 - .L_302)
.L_302:
        /*002c*/ 	.word	0x00000000
        /*0030*/ 	.short	0x0001
        /*0032*/ 	.short	0x0008
        /*0034*/ 	.byte	0x00, 0xf0, 0x21, 0x00


	//----- nvinfo : EIATTR_KPARAM_INFO
	.align		4
.L_303:
        /*0038*/ 	.byte	0x04, 0x17
        /*003a*/ 	.short	(.L_305 - .L_304)
.L_304:
        /*003c*/ 	.word	0x00000000
        /*0040*/ 	.short	0x0000
        /*0042*/ 	.short	0x0000
        /*0044*/ 	.byte	0x00, 0xf0, 0x11, 0x00


	//----- nvinfo : EIATTR_SPARSE_MMA_MASK
	.align		4
.L_305:
        /*0048*/ 	.byte	0x03, 0x50
        /*004a*/ 	.short	0x0000


	//----- nvinfo : EIATTR_MAXREG_COUNT
	.align		4
        /*004c*/ 	.byte	0x03, 0x1b
        /*004e*/ 	.short	0x00ff


	//----- nvinfo : EIATTR_MERCURY_ISA_VERSION
	.align		4
        /*0050*/ 	.byte	0x03, 0x5f
        /*0052*/ 	.short	0x0101


	//----- nvinfo : EIATTR_VRC_CTA_INIT_COUNT
	.align		4
        /*0054*/ 	.byte	0x02, 0x4a
	.zero		1
	.zero		1


	//----- nvinfo : EIATTR_EXIT_INSTR_OFFSETS
	.align		4
        /*0058*/ 	.byte	0x04, 0x1c
        /*005a*/ 	.short	(.L_307 - .L_306)


	//   ....[0]....
.L_306:
        /*005c*/ 	.word	0x00000070


	//   ....[1]....
        /*0060*/ 	.word	0x00000180


	//----- nvinfo : EIATTR_CRS_STACK_SIZE
	.align		4
.L_307:
        /*0064*/ 	.byte	0x04, 0x1e
        /*0066*/ 	.short	(.L_309 - .L_308)
.L_308:
        /*0068*/ 	.word	0x00000000


	//----- nvinfo : EIATTR_CBANK_PARAM_SIZE
	.align		4
.L_309:
        /*006c*/ 	.byte	0x03, 0x19
        /*006e*/ 	.short	0x0020


	//----- nvinfo : EIATTR_PARAM_CBANK
	.align		4
        /*0070*/ 	.byte	0x04, 0x0a
        /*0072*/ 	.short	(.L_311 - .L_310)
	.align		4
.L_310:
        /*0074*/ 	.word	index@(.nv.constant0._Z15_sigmback_64_01idPdS_)
        /*0078*/ 	.short	0x0380
        /*007a*/ 	.short	0x0020


	//----- nvinfo : EIATTR_SW_WAR
	.align		4
.L_311:
        /*007c*/ 	.byte	0x04, 0x36
        /*007e*/ 	.short	(.L_313 - .L_312)
.L_312:
        /*0080*/ 	.word	0x00000008
.L_313:


//--------------------- .nv.info._Z15_sigmback_32_01ifPfS_ --------------------------
	.section	.nv.info._Z15_sigmback_32_01ifPfS_,"",@"SHT_CUDA_INFO"
	.sectionflags	@""
	.align	4


	//----- nvinfo : EIATTR_CUDA_API_VERSION
	.align		4
        /*0000*/ 	.byte	0x04, 0x37
        /*0002*/ 	.short	(.L_315 - .L_314)
.L_314:
        /*0004*/ 	.word	0x00000082


	//----- nvinfo : EIATTR_KPARAM_INFO
	.align		4
.L_315:
        /*0008*/ 	.byte	0x04, 0x17
        /*000a*/ 	.short	(.L_317 - .L_316)
.L_316:
        /*000c*/ 	.word	0x00000000
        /*0010*/ 	.short	0x0003
        /*0012*/ 	.short	0x0010
        /*0014*/ 	.byte	0x00, 0xf5, 0x21, 0x00


	//----- nvinfo : EIATTR_KPARAM_INFO
	.align		4
.L_317:
        /*0018*/ 	.byte	0x04, 0x17
        /*001a*/ 	.short	(.L_319 - .L_318)
.L_318:
        /*001c*/ 	.word	0x00000000
        /*0020*/ 	.short	0x0002
        /*0022*/ 	.short	0x0008
        /*0024*/ 	.byte	0x00, 0xf5, 0x21, 0x00


	//----- nvinfo : EIATTR_KPARAM_INFO
	.align		4
.L_319:
        /*0028*/ 	.byte	0x04, 0x17
        /*002a*/ 	.short	(.L_321 - .L_320)
.L_320:
        /*002c*/ 	.word	0x00000000
        /*0030*/ 	.short	0x0001
        /*0032*/ 	.short	0x0004
        /*0034*/ 	.byte	0x00, 0xf0, 0x11, 0x00


	//----- nvinfo : EIATTR_KPARAM_INFO
	.align		4
.L_321:
        /*0038*/ 	.byte	0x04, 0x17
        /*003a*/ 	.short	(.L_323 - .L_322)
.L_322:
        /*003c*/ 	.word	0x00000000
        /*0040*/ 	.short	0x0000
        /*0042*/ 	.short	0x0000
        /*0044*/ 	.byte	0x00, 0xf0, 0x11, 0x00


	//----- nvinfo : EIATTR_SPARSE_MMA_MASK
	.align		4
.L_323:
        /*0048*/ 	.byte	0x03, 0x50
        /*004a*/ 	.short	0x0000


	//----- nvinfo : EIATTR_MAXREG_COUNT
	.align		4
        /*004c*/ 	.byte	0x03, 0x1b
        /*004e*/ 	.short	0x00ff


	//----- nvinfo : EIATTR_MERCURY_ISA_VERSION
	.align		4
        /*0050*/ 	.byte	0x03, 0x5f
        /*0052*/ 	.short	0x0101


	//----- nvinfo : EIATTR_VRC_CTA_INIT_COUNT
	.align		4
        /*0054*/ 	.byte	0x02, 0x4a
	.zero		1
	.zero		1


	//----- nvinfo : EIATTR_EXIT_INSTR_OFFSETS
	.align		4
        /*0058*/ 	.byte	0x04, 0x1c
        /*005a*/ 	.short	(.L_325 - .L_324)


	//   ....[0]....
.L_324:
        /*005c*/ 	.word	0x00000070


	//   ....[1]....
        /*0060*/ 	.word	0x00000180


	//----- nvinfo : EIATTR_CRS_STACK_SIZE
	.align		4
.L_325:
        /*0064*/ 	.byte	0x04, 0x1e
        /*0066*/ 	.short	(.L_327 - .L_326)
.L_326:
        /*0068*/ 	.word	0x00000000


	//----- nvinfo : EIATTR_CBANK_PARAM_SIZE
	.align		4
.L_327:
        /*006c*/ 	.byte	0x03, 0x19
        /*006e*/ 	.short	0x0018


	//----- nvinfo : EIATTR_PARAM_CBANK
	.align		4
        /*0070*/ 	.byte	0x04, 0x0a
        /*0072*/ 	.short	(.L_329 - .L_328)
	.align		4
.L_328:
        /*0074*/ 	.word	index@(.nv.constant0._Z15_sigmback_32_01ifPfS_)
        /*0078*/ 	.short	0x0380
        /*007a*/ 	.short	0x0018


	//----- nvinfo : EIATTR_SW_WAR
	.align		4
.L_329:
        /*007c*/ 	.byte	0x04, 0x36
        /*007e*/ 	.short	(.L_331 - .L_330)
.L_330:
        /*0080*/ 	.word	0x00000008
.L_331:


//--------------------- .nv.info._Z15_reluback_64_01idPdS_ --------------------------
	.section	.nv.info._Z15_reluback_64_01idPdS_,"",@"SHT_CUDA_INFO"
	.sectionflags	@""
	.align	4


	//----- nvinfo : EIATTR_CUDA_API_VERSION
	.align		4
        /*0000*/ 	.byte	0x04, 0x37
        /*0002*/ 	.short	(.L_333 - .L_332)
.L_332:
        /*0004*/ 	.word	0x00000082


	//----- nvinfo : EIATTR_KPARAM_INFO
	.align		4
.L_333:
        /*0008*/ 	.byte	0x04, 0x17
        /*000a*/ 	.short	(.L_335 - .L_334)
.L_334:
        /*000c*/ 	.word	0x00000000
        /*0010*/ 	.short	0x0003
        /*0012*/ 	.short	0x0018
        /*0014*/ 	.byte	0x00, 0xf5, 0x21, 0x00


	//----- nvinfo : EIATTR_KPARAM_INFO
	.align		4
.L_335:
        /*0018*/ 	.byte	0x04, 0x17
        /*001a*/ 	.short	(.L_337 - .L_336)
.L_336:
        /*001c*/ 	.word	0x00000000
        /*0020*/ 	.short	0x0002
        /*0022*/ 	.short	0x0010
        /*0024*/ 	.byte	0x00, 0xf5, 0x21, 0x00


	//----- nvinfo : EIATTR_KPARAM_INFO
	.align		4
.L_337:
        /*0028*/ 	.byte	0x04, 0x17
        /*002a*/ 	.short	(.L_339 - .L_338)
.L_338:
        /*002c*/ 	.word	0x00000000
        /*0030*/ 	.short	0x0001
        /*0032*/ 	.short	0x0008
        /*0034*/ 	.byte	0x00, 0xf0, 0x21, 0x00


	//----- nvinfo : EIATTR_KPARAM_INFO
	.align		4
.L_339:
        /*0038*/ 	.byte	0x04, 0x17
        /*003a*/ 	.short	(.L_341 - .L_340)
.L_340:
        /*003c*/ 	.word	0x00000000
        /*0040*/ 	.short	0x0000
        /*0042*/ 	.short	0x0000
        /*0044*/ 	.byte	0x00, 0xf0, 0x11, 0x00


	//----- nvinfo : EIATTR_SPARSE_MMA_MASK
	.align		4
.L_341:
        /*0048*/ 	.byte	0x03, 0x50
        /*004a*/ 	.short	0x0000


	//----- nvinfo : EIATTR_MAXREG_COUNT
	.align		4
        /*004c*/ 	.byte	0x03, 0x1b
        /*004e*/ 	.short	0x00ff


	//----- nvinfo : EIATTR_MERCURY_ISA_VERSION
	.align		4
        /*0050*/ 	.byte	0x03, 0x5f
        /*0052*/ 	.short	0x0101


	//----- nvinfo : EIATTR_VRC_CTA_INIT_COUNT
	.align		4
        /*0054*/ 	.byte	0x02, 0x4a
	.zero		1
	.zero		1


	//----- nvinfo : EIATTR_EXIT_INSTR_OFFSETS
	.align		4
        /*0058*/ 	.byte	0x04, 0x1c
        /*005a*/ 	.short	(.L_343 - .L_342)


	//   ....[0]....
.L_342:
        /*005c*/ 	.word	0x00000070


	//   ....[1]....
        /*0060*/ 	.word	0x00000180


	//----- nvinfo : EIATTR_CRS_STACK_SIZE
	.align		4
.L_343:
        /*0064*/ 	.byte	0x04, 0x1e
        /*0066*/ 	.short	(.L_345 - .L_344)
.L_344:
        /*0068*/ 	.word	0x00000000


	//----- nvinfo : EIATTR_CBANK_PARAM_SIZE
	.align		4
.L_345:
        /*006c*/ 	.byte	0x03, 0x19
        /*006e*/ 	.short	0x0020


	//----- nvinfo : EIATTR_PARAM_CBANK
	.align		4
        /*0070*/ 	.byte	0x04, 0x0a
        /*0072*/ 	.short	(.L_347 - .L_346)
	.align		4
.L_346:
        /*0074*/ 	.word	index@(.nv.constant0._Z15_reluback_64_01idPdS_)
        /*0078*/ 	.short	0x0380
        /*007a*/ 	.short	0x0020


	//----- nvinfo : EIATTR_SW_WAR
	.align		4
.L_347:
        /*007c*/ 	.byte	0x04, 0x36
        /*007e*/ 	.short	(.L_349 - .L_348)
.L_348:
        /*0080*/ 	.word	0x00000008
.L_349:


//--------------------- .nv.info._Z15_reluback_32_01ifPfS_ --------------------------
	.section	.nv.info._Z15_reluback_32_01ifPfS_,"",@"SHT_CUDA_INFO"
	.sectionflags	@""
	.align	4


	//----- nvinfo : EIATTR_CUDA_API_VERSION
	.align		4
        /*0000*/ 	.byte	0x04, 0x37
        /*0002*/ 	.short	(.L_351 - .L_350)
.L_350:
        /*0004*/ 	.word	0x00000082


	//----- nvinfo : EIATTR_KPARAM_INFO
	.align		4
.L_351:
        /*0008*/ 	.byte	0x04, 0x17
        /*000a*/ 	.short	(.L_353 - .L_352)
.L_352:
        /*000c*/ 	.word	0x00000000
        /*0010*/ 	.short	0x0003
        /*0012*/ 	.short	0x0010
        /*0014*/ 	.byte	0x00, 0xf5, 0x21, 0x00


	//----- nvinfo : EIATTR_KPARAM_INFO
	.align		4
.L_353:
        /*0018*/ 	.byte	0x04, 0x17
        /*001a*/ 	.short	(.L_355 - .L_354)
.L_354:
        /*001c*/ 	.word	0x00000000
        /*0020*/ 	.short	0x0002
        /*0022*/ 	.short	0x0008
        /*0024*/ 	.byte	0x00, 0xf5, 0x21, 0x00


	//----- nvinfo : EIATTR_KPARAM_INFO
	.align		4
.L_355:
        /*0028*/ 	.byte	0x04, 0x17
        /*002a*/ 	.short	(.L_357 - .L_356)
.L_356:
        /*002c*/ 	.word	0x00000000
        /*0030*/ 	.short	0x0001
        /*0032*/ 	.short	0x0004
        /*0034*/ 	.byte	0x00, 0xf0, 0x11, 0x00


	//----- nvinfo : EIATTR_KPARAM_INFO
	.align		4
.L_357:
        /*0038*/ 	.byte	0x04, 0x17
        /*003a*/ 	.short	(.L_359 - .L_358)
.L_358:
        /*003c*/ 	.word	0x00000000
        /*0040*/ 	.short	0x0000
        /*0042*/ 	.short	0x0000
        /*0044*/ 	.byte	0x00, 0xf0, 0x11, 0x00


	//----- nvinfo : EIATTR_SPARSE_MMA_MASK
	.align		4
.L_359:
        /*0048*/ 	.byte	0x03, 0x50
        /*004a*/ 	.short	0x0000


	//----- nvinfo : EIATTR_MAXREG_COUNT
	.align		4
        /*004c*/ 	.byte	0x03, 0x1b
        /*004e*/ 	.short	0x00ff


	//----- nvinfo : EIATTR_MERCURY_ISA_VERSION
	.align		4
        /*0050*/ 	.byte	0x03, 0x5f
        /*0052*/ 	.short	0x0101


	//----- nvinfo : EIATTR_VRC_CTA_INIT_COUNT
	.align		4
        /*0054*/ 	.byte	0x02, 0x4a
	.zero		1
	.zero		1


	//----- nvinfo : EIATTR_EXIT_INSTR_OFFSETS
	.align		4
        /*0058*/ 	.byte	0x04, 0x1c
        /*005a*/ 	.short	(.L_361 - .L_360)


	//   ....[0]....
.L_360:
        /*005c*/ 	.word	0x00000070


	//   ....[1]....
        /*0060*/ 	.word	0x00000170


	//----- nvinfo : EIATTR_CRS_STACK_SIZE
	.align		4
.L_361:
        /*0064*/ 	.byte	0x04, 0x1e
        /*0066*/ 	.short	(.L_363 - .L_362)
.L_362:
        /*0068*/ 	.word	0x00000000


	//----- nvinfo : EIATTR_CBANK_PARAM_SIZE
	.align		4
.L_363:
        /*006c*/ 	.byte	0x03, 0x19
        /*006e*/ 	.short	0x0018


	//----- nvinfo : EIATTR_PARAM_CBANK
	.align		4
        /*0070*/ 	.byte	0x04, 0x0a
        /*0072*/ 	.short	(.L_365 - .L_364)
	.align		4
.L_364:
        /*0074*/ 	.word	index@(.nv.constant0._Z15_reluback_32_01ifPfS_)
        /*0078*/ 	.short	0x0380
        /*007a*/ 	.short	0x0018


	//----- nvinfo : EIATTR_SW_WAR
	.align		4
.L_365:
        /*007c*/ 	.byte	0x04, 0x36
        /*007e*/ 	.short	(.L_367 - .L_366)
.L_366:
        /*0080*/ 	.word	0x00000008
.L_367:


//--------------------- .nv.info._Z15_invxback_64_01idPdS_ --------------------------
	.section	.nv.info._Z15_invxback_64_01idPdS_,"",@"SHT_CUDA_INFO"
	.sectionflags	@""
	.align	4


	//----- nvinfo : EIATTR_CUDA_API_VERSION
	.align		4
        /*0000*/ 	.byte	0x04, 0x37
        /*0002*/ 	.short	(.L_369 - .L_368)
.L_368:
        /*0004*/ 	.word	0x00000082


	//----- nvinfo : EIATTR_KPARAM_INFO
	.align		4
.L_369:
        /*0008*/ 	.byte	0x04, 0x17
        /*000a*/ 	.short	(.L_371 - .L_370)
.L_370:
        /*000c*/ 	.word	0x00000000
        /*0010*/ 	.short	0x0003
        /*0012*/ 	.short	0x0018
        /*0014*/ 	.byte	0x00, 0xf5, 0x21, 0x00


	//----- nvinfo : EIATTR_KPARAM_INFO
	.align		4
.L_371:
        /*0018*/ 	.byte	0x04, 0x17
        /*001a*/ 	.short	(.L_373 - .L_372)
.L_372:
        /*001c*/ 	.word	0x00000000
        /*0020*/ 	.short	0x0002
        /*0022*/ 	.short	0x0010
        /*0024*/ 	.byte	0x00, 0xf5, 0x21, 0x00


	//----- nvinfo : EIATTR_KPARAM_INFO
	.align		4
.L_373:
        /*0028*/ 	.byte	0x04, 0x17
        /*002a*/ 	.short	(.L_375 - .L_374)
.L_374:
        /*002c*/ 	.word	0x00000000
        /*0030*/ 	.short	0x0001
        /*0032*/ 	.short	0x0008
        /*0034*/ 	.byte	0x00, 0xf0, 0x21, 0x00


	//----- nvinfo : EIATTR_KPARAM_INFO
	.align		4
.L_375:
        /*0038*/ 	.byte	0x04, 0x17
        /*003a*/ 	.short	(.L_377 - .L_376)
.L_376:
        /*003c*/ 	.word	0x00000000
        /*0040*/ 	.short	0x0000
        /*0042*/ 	.short	0x0000
        /*0044*/ 	.byte	0x00, 0xf0, 0x11, 0x00


	//----- nvinfo : EIATTR_SPARSE_MMA_MASK
	.align		4
.L_377:
        /*0048*/ 	.byte	0x03, 0x50
        /*004a*/ 	.short	0x0000


	//----- nvinfo : EIATTR_MAXREG_COUNT
	.align		4
        /*004c*/ 	.byte	0x03, 0x1b
        /*004e*/ 	.short	0x00ff


	//----- nvinfo : EIATTR_MERCURY_ISA_VERSION
	.align		4
        /*0050*/ 	.byte	0x03, 0x5f
        /*0052*/ 	.short	0x0101


	//----- nvinfo : EIATTR_VRC_CTA_INIT_COUNT
	.align		4
        /*0054*/ 	.byte	0x02, 0x4a
	.zero		1
	.zero		1


	//----- nvinfo : EIATTR_EXIT_INSTR_OFFSETS
	.align		4
        /*0058*/ 	.byte	0x04, 0x1c
        /*005a*/ 	.short	(.L_379 - .L_378)


	//   ....[0]....
.L_378:
        /*005c*/ 	.word	0x00000070


	//   ....[1]....
        /*0060*/ 	.word	0x00000170


	//----- nvinfo : EIATTR_CRS_STACK_SIZE
	.align		4
.L_379:
        /*0064*/ 	.byte	0x04, 0x1e
        /*0066*/ 	.short	(.L_381 - .L_380)
.L_380:
        /*0068*/ 	.word	0x00000000


	//----- nvinfo : EIATTR_CBANK_PARAM_SIZE
	.align		4
.L_381:
        /*006c*/ 	.byte	0x03, 0x19
        /*006e*/ 	.short	0x0020


	//----- nvinfo : EIATTR_PARAM_CBANK
	.align		4
        /*0070*/ 	.byte	0x04, 0x0a
        /*0072*/ 	.short	(.L_383 - .L_382)
	.align		4
.L_382:
        /*0074*/ 	.word	index@(.nv.constant0._Z15_invxback_64_01idPdS_)
        /*0078*/ 	.short	0x0380
        /*007a*/ 	.short	0x0020


	//----- nvinfo : EIATTR_SW_WAR
	.align		4
.L_383:
        /*007c*/ 	.byte	0x04, 0x36
        /*007e*/ 	.short	(.L_385 - .L_384)
.L_384:
        /*0080*/ 	.word	0x00000008
.L_385:


//--------------------- .nv.info._Z15_invxback_32_01ifPfS_ --------------------------
	.section	.nv.info._Z15_invxback_32_01ifPfS_,"",@"SHT_CUDA_INFO"
	.sectionflags	@""
	.align	4


	//----- nvinfo : EIATTR_CUDA_API_VERSION
	.align		4
        /*0000*/ 	.byte	0x04, 0x37
        /*0002*/ 	.short	(.L_387 - .L_386)
.L_386:
        /*0004*/ 	.word	0x00000082


	//----- nvinfo : EIATTR_KPARAM_INFO
	.align		4
.L_387:
        /*0008*/ 	.byte	0x04, 0x17
        /*000a*/ 	.short	(.L_389 - .L_388)
.L_388:
        /*000c*/ 	.word	0x00000000
        /*0010*/ 	.short	0x0003
        /*0012*/ 	.short	0x0010
        /*0014*/ 	.byte	0x00, 0xf5, 0x21, 0x00


	//----- nvinfo : EIATTR_KPARAM_INFO
	.align		4
.L_389:
        /*0018*/ 	.byte	0x04, 0x17
        /*001a*/ 	.short	(.L_391 - .L_390)
.L_390:
        /*001c*/ 	.word	0x00000000
        /*0020*/ 	.short	0x0002
        /*0022*/ 	.short	0x0008
        /*0024*/ 	.byte	0x00, 0xf5, 0x21, 0x00


	//----- nvinfo : EIATTR_KPARAM_INFO
	.align		4
.L_391:
        /*0028*/ 	.byte	0x04, 0x17
        /*002a*/ 	.short	(.L_393 - .L_392)
.L_392:
        /*002c*/ 	.word	0x00000000
        /*0030*/ 	.short	0x0001
        /*0032*/ 	.short	0x0004
        /*0034*/ 	.byte	0x00, 0xf0, 0x11, 0x00


	//----- nvinfo : EIATTR_KPARAM_INFO
	.align		4
.L_393:
        /*0038*/ 	.byte	0x04, 0x17
        /*003a*/ 	.short	(.L_395 - .L_394)
.L_394:
        /*003c*/ 	.word	0x00000000
        /*0040*/ 	.short	0x0000
        /*0042*/ 	.short	0x0000
        /*0044*/ 	.byte	0x00, 0xf0, 0x11, 0x00


	//----- nvinfo : EIATTR_SPARSE_MMA_MASK
	.align		4
.L_395:
        /*0048*/ 	.byte	0x03, 0x50
        /*004a*/ 	.short	0x0000


	//----- nvinfo : EIATTR_MAXREG_COUNT
	.align		4
        /*004c*/ 	.byte	0x03, 0x1b
        /*004e*/ 	.short	0x00ff


	//----- nvinfo : EIATTR_MERCURY_ISA_VERSION
	.align		4
        /*0050*/ 	.byte	0x03, 0x5f
        /*0052*/ 	.short	0x0101


	//----- nvinfo : EIATTR_VRC_CTA_INIT_COUNT
	.align		4
        /*0054*/ 	.byte	0x02, 0x4a
	.zero		1
	.zero		1


	//----- nvinfo : EIATTR_EXIT_INSTR_OFFSETS
	.align		4
        /*0058*/ 	.byte	0x04, 0x1c
        /*005a*/ 	.short	(.L_397 - .L_396)


	//   ....[0]....
.L_396:
        /*005c*/ 	.word	0x00000070


	//   ....[1]....
        /*0060*/ 	.word	0x00000170


	//----- nvinfo : EIATTR_CRS_STACK_SIZE
	.align		4
.L_397:
        /*0064*/ 	.byte	0x04, 0x1e
        /*0066*/ 	.short	(.L_399 - .L_398)
.L_398:
        /*0068*/ 	.word	0x00000000


	//----- nvinfo : EIATTR_CBANK_PARAM_SIZE
	.align		4
.L_399:
        /*006c*/ 	.byte	0x03, 0x19
        /*006e*/ 	.short	0x0018


	//----- nvinfo : EIATTR_PARAM_CBANK
	.align		4
        /*0070*/ 	.byte	0x04, 0x0a
        /*0072*/ 	.short	(.L_401 - .L_400)
	.align		4
.L_400:
        /*0074*/ 	.word	index@(.nv.constant0._Z15_invxback_32_01ifPfS_)
        /*0078*/ 	.short	0x0380
        /*007a*/ 	.short	0x0018


	//----- nvinfo : EIATTR_SW_WAR
	.align		4
.L_401:
        /*007c*/ 	.byte	0x04, 0x36
        /*007e*/ 	.short	(.L_403 - .L_402)
.L_402:
        /*0080*/ 	.word	0x00000008
.L_403:


//--------------------- .nv.info._Z9_le_64_01idPdS_ --------------------------
	.section	.nv.info._Z9_le_64_01idPdS_,"",@"SHT_CUDA_INFO"
	.sectionflags	@""
	.align	4


	//----- nvinfo : EIATTR_CUDA_API_VERSION
	.align		4
        /*0000*/ 	.byte	0x04, 0x37
        /*0002*/ 	.short	(.L_405 - .L_404)
.L_404:
        /*0004*/ 	.word	0x00000082


	//----- nvinfo : EIATTR_KPARAM_INFO
	.align		4
.L_405:
        /*0008*/ 	.byte	0x04, 0x17
        /*000a*/ 	.short	(.L_407 - .L_406)
.L_406:
        /*000c*/ 	.word	0x00000000
        /*0010*/ 	.short	0x0003
        /*0012*/ 	.short	0x0018
        /*0014*/ 	.byte	0x00, 0xf5, 0x21, 0x00


	//----- nvinfo : EIATTR_KPARAM_INFO
	.align		4
.L_407:
        /*0018*/ 	.byte	0x04, 0x17
        /*001a*/ 	.short	(.L_409 - .L_408)
.L_408:
        /*001c*/ 	.word	0x00000000
        /*0020*/ 	.short	0x0002
        /*0022*/ 	.short	0x0010
        /*0024*/ 	.byte	0x00, 0xf5, 0x21, 0x00


	//----- nvinfo : EIATTR_KPARAM_INFO
	.align		4
.L_409:
        /*0028*/ 	.byte	0x04, 0x17
        /*002a*/ 	.short	(.L_411 - .L_410)
.L_410:
        /*002c*/ 	.word	0x00000000
        /*0030*/ 	.short	0x0001
        /*0032*/ 	.short	0x0008
        /*0034*/ 	.byte	0x00, 0xf0, 0x21, 0x00


	//----- nvinfo : EIATTR_KPARAM_INFO
	.align		4
.L_411:
        /*0038*/ 	.byte	0x04, 0x17
        /*003a*/ 	.short	(.L_413 - .L_412)
.L_412:
        /*003c*/ 	.word	0x00000000
        /*0040*/ 	.short	0x0000
        /*0042*/ 	.short	0x0000
        /*0044*/ 	.byte	0x00, 0xf0, 0x11, 0x00


	//----- nvinfo : EIATTR_SPARSE_MMA_MASK
	.align		4
.L_413:
        /*0048*/ 	.byte	0x03, 0x50
        /*004a*/ 	.short	0x0000


	//----- nvinfo : EIATTR_MAXREG_COUNT
	.align		4
        /*004c*/ 	.byte	0x03, 0x1b
        /*004e*/ 	.short	0x00ff


	//----- nvinfo : EIATTR_MERCURY_ISA_VERSION
	.align		4
        /*0050*/ 	.byte	0x03, 0x5f
        /*0052*/ 	.short	0x0101


	//----- nvinfo : EIATTR_VRC_CTA_INIT_COUNT
	.align		4
        /*0054*/ 	.byte	0x02, 0x4a
	.zero		1
	.zero		1


	//----- nvinfo : EIATTR_EXIT_INSTR_OFFSETS
	.align		4
        /*0058*/ 	.byte	0x04, 0x1c
        /*005a*/ 	.short	(.L_415 - .L_414)


	//   ....[0]....
.L_414:
        /*005c*/ 	.word	0x00000070


	//   ....[1]....
        /*0060*/ 	.word	0x00000180


	//----- nvinfo : EIATTR_CRS_STACK_SIZE
	.align		4
.L_415:
        /*0064*/ 	.byte	0x04, 0x1e
        /*0066*/ 	.short	(.L_417 - .L_416)
.L_416:
        /*0068*/ 	.word	0x00000000


	//----- nvinfo : EIATTR_CBANK_PARAM_SIZE
	.align		4
.L_417:
        /*006c*/ 	.byte	0x03, 0x19
        /*006e*/ 	.short	0x0020


	//----- nvinfo : EIATTR_PARAM_CBANK
	.align		4
        /*0070*/ 	.byte	0x04, 0x0a
        /*0072*/ 	.short	(.L_419 - .L_418)
	.align		4
.L_418:
        /*0074*/ 	.word	index@(.nv.constant0._Z9_le_64_01idPdS_)
        /*0078*/ 	.short	0x0380
        /*007a*/ 	.short	0x0020


	//----- nvinfo : EIATTR_SW_WAR
	.align		4
.L_419:
        /*007c*/ 	.byte	0x04, 0x36
        /*007e*/ 	.short	(.L_421 - .L_420)
.L_420:
        /*0080*/ 	.word	0x00000008
.L_421:


//--------------------- .nv.info._Z9_le_32_01ifPfS_ --------------------------
	.section	.nv.info._Z9_le_32_01ifPfS_,"",@"SHT_CUDA_INFO"
	.sectionflags	@""
	.align	4


	//----- nvinfo : EIATTR_CUDA_API_VERSION
	.align		4
        /*0000*/ 	.byte	0x04, 0x37
        /*0002*/ 	.short	(.L_423 - .L_422)
.L_422:
        /*0004*/ 	.word	0x00000082


	//----- nvinfo : EIATTR_KPARAM_INFO
	.align		4
.L_423:
        /*0008*/ 	.byte	0x04, 0x17
        /*000a*/ 	.short	(.L_425 - .L_424)
.L_424:
        /*000c*/ 	.word	0x00000000
        /*0010*/ 	.short	0x0003
        /*0012*/ 	.short	0x0010
        /*0014*/ 	.byte	0x00, 0xf5, 0x21, 0x00


	//----- nvinfo : EIATTR_KPARAM_INFO
	.align		4
.L_425:
        /*0018*/ 	.byte	0x04, 0x17
        /*001a*/ 	.short	(.L_427 - .L_426)
.L_426:
        /*001c*/ 	.word	0x00000000
        /*0020*/ 	.short	0x0002
        /*0022*/ 	.short	0x0008
        /*0024*/ 	.byte	0x00, 0xf5, 0x21, 0x00


	//----- nvinfo : EIATTR_KPARAM_INFO
	.align		4
.L_427:
        /*0028*/ 	.byte	0x04, 0x17
        /*002a*/ 	.short	(.L_429 - .L_428)
.L_428:
        /*002c*/ 	.word	0x00000000
        /*0030*/ 	.short	0x0001
        /*0032*/ 	.short	0x0004
        /*0034*/ 	.byte	0x00, 0xf0, 0x11, 0x00


	//----- nvinfo : EIATTR_KPARAM_INFO
	.align		4
.L_429:
        /*0038*/ 	.byte	0x04, 0x17
        /*003a*/ 	.short	(.L_431 - .L_430)
.L_430:
        /*003c*/ 	.word	0x00000000
        /*0040*/ 	.short	0x0000
        /*0042*/ 	.short	0x0000
        /*0044*/ 	.byte	0x00, 0xf0, 0x11, 0x00


	//----- nvinfo : EIATTR_SPARSE_MMA_MASK
	.align		4
.L_431:
        /*0048*/ 	.byte	0x03, 0x50
        /*004a*/ 	.short	0x0000


	//----- nvinfo : EIATTR_MAXREG_COUNT
	.align		4
        /*004c*/ 	.byte	0x03, 0x1b
        /*004e*/ 	.short	0x00ff


	//----- nvinfo : EIATTR_MERCURY_ISA_VERSION
	.align		4
        /*0050*/ 	.byte	0x03, 0x5f
        /*0052*/ 	.short	0x0101


	//----- nvinfo : EIATTR_VRC_CTA_INIT_COUNT
	.align		4
        /*0054*/ 	.byte	0x02, 0x4a
	.zero		1
	.zero		1


	//----- nvinfo : EIATTR_EXIT_INSTR_OFFSETS
	.align		4
        /*0058*/ 	.byte	0x04, 0x1c
        /*005a*/ 	.short	(.L_433 - .L_432)


	//   ....[0]....
.L_432:
        /*005c*/ 	.word	0x00000070


	//   ....[1]....
        /*0060*/ 	.word	0x00000160


	//----- nvinfo : EIATTR_CRS_STACK_SIZE
	.align		4
.L_433:
        /*0064*/ 	.byte	0x04, 0x1e
        /*0066*/ 	.short	(.L_435 - .L_434)
.L_434:
        /*0068*/ 	.word	0x00000000


	//----- nvinfo : EIATTR_CBANK_PARAM_SIZE
	.align		4
.L_435:
        /*006c*/ 	.byte	0x03, 0x19
        /*006e*/ 	.short	0x0018


	//----- nvinfo : EIATTR_PARAM_CBANK
	.align		4
        /*0070*/ 	.byte	0x04, 0x0a
        /*0072*/ 	.short	(.L_437 - .L_436)
	.align		4
.L_436:
        /*0074*/ 	.word	index@(.nv.constant0._Z9_le_32_01ifPfS_)
        /*0078*/ 	.short	0x0380
        /*007a*/ 	.short	0x0018


	//----- nvinfo : EIATTR_SW_WAR
	.align		4
.L_437:
        /*007c*/ 	.byte	0x04, 0x36
        /*007e*/ 	.short	(.L_439 - .L_438)
.L_438:
        /*0080*/ 	.word	0x00000008
.L_439:


//--------------------- .nv.info._Z9_lt_64_01idPdS_ --------------------------
	.section	.nv.info._Z9_lt_64_01idPdS_,"",@"SHT_CUDA_INFO"
	.sectionflags	@""
	.align	4


	//----- nvinfo : EIATTR_CUDA_API_VERSION
	.align		4
        /*0000*/ 	.byte	0x04, 0x37
        /*0002*/ 	.short	(.L_441 - .L_440)
.L_440:
        /*0004*/ 	.word	0x00000082


	//----- nvinfo : EIATTR_KPARAM_INFO
	.align		4
.L_441:
        /*0008*/ 	.byte	0x04, 0x17
        /*000a*/ 	.short	(.L_443 - .L_442)
.L_442:
        /*000c*/ 	.word	0x00000000
        /*0010*/ 	.short	0x0003
        /*0012*/ 	.short	0x0018
        /*0014*/ 	.byte	0x00, 0xf5, 0x21, 0x00


	//----- nvinfo : EIATTR_KPARAM_INFO
	.align		4
.L_443:
        /*0018*/ 	.byte	0x04, 0x17
        /*001a*/ 	.short	(.L_445 - .L_444)
.L_444:
        /*001c*/ 	.word	0x00000000
        /*0020*/ 	.short	0x0002
        /*0022*/ 	.short	0x0010
        /*0024*/ 	.byte	0x00, 0xf5, 0x21, 0x00


	//----- nvinfo : EIATTR_KPARAM_INFO
	.align		4
.L_445:
        /*0028*/ 	.byte	0x04, 0x17
        /*002a*/ 	.short	(.L_447 - .L_446)
.L_446:
        /*002c*/ 	.word	0x00000000
        /*0030*/ 	.short	0x0001
        /*0032*/ 	.short	0x0008
        /*0034*/ 	.byte	0x00, 0xf0, 0x21, 0x00


	//----- nvinfo : EIATTR_KPARAM_INFO
	.align		4
.L_447:
        /*0038*/ 	.byte	0x04, 0x17
        /*003a*/ 	.short	(.L_449 - .L_448)
.L_448:
        /*003c*/ 	.word	0x00000000
        /*0040*/ 	.short	0x0000
        /*0042*/ 	.short	0x0000
        /*0044*/ 	.byte	0x00, 0xf0, 0x11, 0x00


	//----- nvinfo : EIATTR_SPARSE_MMA_MASK
	.align		4
.L_449:
        /*0048*/ 	.byte	0x03, 0x50
        /*004a*/ 	.short	0x0000


	//----- nvinfo : EIATTR_MAXREG_COUNT
	.align		4
        /*004c*/ 	.byte	0x03, 0x1b
        /*004e*/ 	.short	0x00ff


	//----- nvinfo : EIATTR_MERCURY_ISA_VERSION
	.align		4
        /*0050*/ 	.byte	0x03, 0x5f
        /*0052*/ 	.short	0x0101


	//----- nvinfo : EIATTR_VRC_CTA_INIT_COUNT
	.align		4
        /*0054*/ 	.byte	0x02, 0x4a
	.zero		1
	.zero		1


	//----- nvinfo : EIATTR_EXIT_INSTR_OFFSETS
	.align		4
        /*0058*/ 	.byte	0x04, 0x1c
        /*005a*/ 	.short	(.L_451 - .L_450)


	//   ....[0]....
.L_450:
        /*005c*/ 	.word	0x00000070


	//   ....[1]....
        /*0060*/ 	.word	0x00000180


	//----- nvinfo : EIATTR_CRS_STACK_SIZE
	.align		4
.L_451:
        /*0064*/ 	.byte	0x04, 0x1e
        /*0066*/ 	.short	(.L_453 - .L_452)
.L_452:
        /*0068*/ 	.word	0x00000000


	//----- nvinfo : EIATTR_CBANK_PARAM_SIZE
	.align		4
.L_453:
        /*006c*/ 	.byte	0x03, 0x19
        /*006e*/ 	.short	0x0020


	//----- nvinfo : EIATTR_PARAM_CBANK
	.align		4
        /*0070*/ 	.byte	0x04, 0x0a
        /*0072*/ 	.short	(.L_455 - .L_454)
	.align		4
.L_454:
        /*0074*/ 	.word	index@(.nv.constant0._Z9_lt_64_01idPdS_)
        /*0078*/ 	.short	0x0380
        /*007a*/ 	.short	0x0020


	//----- nvinfo : EIATTR_SW_WAR
	.align		4
.L_455:
        /*007c*/ 	.byte	0x04, 0x36
        /*007e*/ 	.short	(.L_457 - .L_456)
.L_456:
        /*0080*/ 	.word	0x00000008
.L_457:


//--------------------- .nv.info._Z9_lt_32_01ifPfS_ --------------------------
	.section	.nv.info._Z9_lt_32_01ifPfS_,"",@"SHT_CUDA_INFO"
	.sectionflags	@""
	.align	4


	//----- nvinfo : EIATTR_CUDA_API_VERSION
	.align		4
        /*0000*/ 	.byte	0x04, 0x37
        /*0002*/ 	.short	(.L_459 - .L_458)
.L_458:
        /*0004*/ 	.word	0x00000082


	//----- nvinfo : EIATTR_KPARAM_INFO
	.align		4
.L_459:
        /*0008*/ 	.byte	0x04, 0x17
        /*000a*/ 	.short	(.L_461 - .L_460)
.L_460:
        /*000c*/ 	.word	0x00000000
        /*0010*/ 	.short	0x0003
        /*0012*/ 	.short	0x0010
        /*0014*/ 	.byte	0x00, 0xf5, 0x21, 0x00


	//----- nvinfo : EIATTR_KPARAM_INFO
	.align		4
.L_461:
        /*0018*/ 	.byte	0x04, 0x17
        /*001a*/ 	.short	(.L_463 - .L_462)
.L_462:
        /*001c*/ 	.word	0x00000000
        /*0020*/ 	.short	0x0002
        /*0022*/ 	.short	0x0008
        /*0024*/ 	.byte	0x00, 0xf5, 0x21, 0x00


	//----- nvinfo : EIATTR_KPARAM_INFO
	.align		4
.L_463:
        /*0028*/ 	.byte	0x04, 0x17
        /*002a*/ 	.short	(.L_465 - .L_464)
.L_464:
        /*002c*/ 	.word	0x00000000
        /*0030*/ 	.short	0x0001
        /*0032*/ 	.short	0x0004
        /*0034*/ 	.byte	0x00, 0xf0, 0x11, 0x00


	//----- nvinfo : EIATTR_KPARAM_INFO
	.align		4
.L_465:
        /*0038*/ 	.byte	0x04, 0x17
        /*003a*/ 	.short	(.L_467 - .L_466)
.L_466:
        /*003c*/ 	.word	0x00000000
        /*0040*/ 	.short	0x0000
        /*0042*/ 	.short	0x0000
        /*0044*/ 	.byte	0x00, 0xf0, 0x11, 0x00


	//----- nvinfo : EIATTR_SPARSE_MMA_MASK
	.align		4
.L_467:
        /*0048*/ 	.byte	0x03, 0x50
        /*004a*/ 	.short	0x0000


	//----- nvinfo : EIATTR_MAXREG_COUNT
	.align		4
        /*004c*/ 	.byte	0x03, 0x1b
        /*004e*/ 	.short	0x00ff


	//----- nvinfo : EIATTR_MERCURY_ISA_VERSION
	.align		4
        /*0050*/ 	.byte	0x03, 0x5f
        /*0052*/ 	.short	0x0101


	//----- nvinfo : EIATTR_VRC_CTA_INIT_COUNT
	.align		4
        /*0054*/ 	.byte	0x02, 0x4a
	.zero		1
	.zero		1


	//----- nvinfo : EIATTR_EXIT_INSTR_OFFSETS
	.align		4
        /*0058*/ 	.byte	0x04, 0x1c
        /*005a*/ 	.short	(.L_469 - .L_468)


	//   ....[0]....
.L_468:
        /*005c*/ 	.word	0x00000070


	//   ....[1]....
        /*0060*/ 	.word	0x00000160


	//----- nvinfo : EIATTR_CRS_STACK_SIZE
	.align		4
.L_469:
        /*0064*/ 	.byte	0x04, 0x1e
        /*0066*/ 	.short	(.L_471 - .L_470)
.L_470:
        /*0068*/ 	.word	0x00000000


	//----- nvinfo : EIATTR_CBANK_PARAM_SIZE
	.align		4
.L_471:
        /*006c*/ 	.byte	0x03, 0x19
        /*006e*/ 	.short	0x0018


	//----- nvinfo : EIATTR_PARAM_CBANK
	.align		4
        /*0070*/ 	.byte	0x04, 0x0a
        /*0072*/ 	.short	(.L_473 - .L_472)
	.align		4
.L_472:
        /*0074*/ 	.word	index@(.nv.constant0._Z9_lt_32_01ifPfS_)
        /*0078*/ 	.short	0x0380
        /*007a*/ 	.short	0x0018


	//----- nvinfo : EIATTR_SW_WAR
	.align		4
.L_473:
        /*007c*/ 	.byte	0x04, 0x36
        /*007e*/ 	.short	(.L_475 - .L_474)
.L_474:
        /*0080*/ 	.word	0x00000008
.L_475:


//--------------------- .nv.info._Z9_ge_64_01idPdS_ --------------------------
	.section	.nv.info._Z9_ge_64_01idPdS_,"",@"SHT_CUDA_INFO"
	.sectionflags	@""
	.align	4


	//----- nvinfo : EIATTR_CUDA_API_VERSION
	.align		4
        /*0000*/ 	.byte	0x04, 0x37
        /*0002*/ 	.short	(.L_477 - .L_476)
.L_476:
        /*0004*/ 	.word	0x00000082


	//----- nvinfo : EIATTR_KPARAM_INFO
	.align		4
.L_477:
        /*0008*/ 	.byte	0x04, 0x17
        /*000a*/ 	.short	(.L_479 - .L_478)
.L_478:
        /*000c*/ 	.word	0x00000000
        /*0010*/ 	.short	0x0003
        /*0012*/ 	.short	0x0018
        /*0014*/ 	.byte	0x00, 0xf5, 0x21, 0x00


	//----- nvinfo : EIATTR_KPARAM_INFO
	.align		4
.L_479:
        /*0018*/ 	.byte	0x04, 0x17
        /*001a*/ 	.short	(.L_481 - .L_480)
.L_480:
        /*001c*/ 	.word	0x00000000
        /*0020*/ 	.short	0x0002
        /*0022*/ 	.short	0x0010
        /*0024*/ 	.byte	0x00, 0xf5, 0x21, 0x00


	//----- nvinfo : EIATTR_KPARAM_INFO
	.align		4
.L_481:
        /*0028*/ 	.byte	0x04, 0x17
        /*002a*/ 	.short	(.L_483 - .L_482)
.L_482:
        /*002c*/ 	.word	0x00000000
        /*0030*/ 	.short	0x0001
        /*0032*/ 	.short	0x0008
        /*0034*/ 	.byte	0x00, 0xf0, 0x21, 0x00


	//----- nvinfo : EIATTR_KPARAM_INFO
	.align		4
.L_483:
        /*0038*/ 	.byte	0x04, 0x17
        /*003a*/ 	.short	(.L_485 - .L_484)
.L_484:
        /*003c*/ 	.word	0x00000000
        /*0040*/ 	.short	0x0000
        /*0042*/ 	.short	0x0000
        /*0044*/ 	.byte	0x00, 0xf0, 0x11, 0x00


	//----- nvinfo : EIATTR_SPARSE_MMA_MASK
	.align		4
.L_485:
        /*0048*/ 	.byte	0x03, 0x50
        /*004a*/ 	.short	0x0000


	//----- nvinfo : EIATTR_MAXREG_COUNT
	.align		4
        /*004c*/ 	.byte	0x03, 0x1b
        /*004e*/ 	.short	0x00ff


	//----- nvinfo : EIATTR_MERCURY_ISA_VERSION
	.align		4
        /*0050*/ 	.byte	0x03, 0x5f
        /*0052*/ 	.short	0x0101


	//----- nvinfo : EIATTR_VRC_CTA_INIT_COUNT
	.align		4
        /*0054*/ 	.byte	0x02, 0x4a
	.zero		1
	.zero		1


	//----- nvinfo : EIATTR_EXIT_INSTR_OFFSETS
	.align		4
        /*0058*/ 	.byte	0x04, 0x1c
        /*005a*/ 	.short	(.L_487 - .L_486)


	//   ....[0]....
.L_486:
        /*005c*/ 	.word	0x00000070


	//   ....[1]....
        /*0060*/ 	.word	0x00000180


	//----- nvinfo : EIATTR_CRS_STACK_SIZE
	.align		4
.L_487:
        /*0064*/ 	.byte	0x04, 0x1e
        /*0066*/ 	.short	(.L_489 - .L_488)
.L_488:
        /*0068*/ 	.word	0x00000000


	//----- nvinfo : EIATTR_CBANK_PARAM_SIZE
	.align		4
.L_489:
        /*006c*/ 	.byte	0x03, 0x19
        /*006e*/ 	.short	0x0020


	//----- nvinfo : EIATTR_PARAM_CBANK
	.align		4
        /*0070*/ 	.byte	0x04, 0x0a
        /*0072*/ 	.short	(.L_491 - .L_490)
	.align		4
.L_490:
        /*0074*/ 	.word	index@(.nv.constant0._Z9_ge_64_01idPdS_)
        /*0078*/ 	.short	0x0380
        /*007a*/ 	.short	0x0020


	//----- nvinfo : EIATTR_SW_WAR
	.align		4
.L_491:
        /*007c*/ 	.byte	0x04, 0x36
        /*007e*/ 	.short	(.L_493 - .L_492)
.L_492:
        /*0080*/ 	.word	0x00000008
.L_493:


//--------------------- .nv.info._Z9_ge_32_01ifPfS_ --------------------------
	.section	.nv.info._Z9_ge_32_01ifPfS_,"",@"SHT_CUDA_INFO"
	.sectionflags	@""
	.align	4


	//----- nvinfo : EIATTR_CUDA_API_VERSION
	.align		4
        /*0000*/ 	.byte	0x04, 0x37
        /*0002*/ 	.short	(.L_495 - .L_494)
.L_494:
        /*0004*/ 	.word	0x00000082


	//----- nvinfo : EIATTR_KPARAM_INFO
	.align		4
.L_495:
        /*0008*/ 	.byte	0x04, 0x17
        /*000a*/ 	.short	(.L_497 - .L_496)
.L_496:
        /*000c*/ 	.word	0x00000000
        /*0010*/ 	.short	0x0003
        /*0012*/ 	.short	0x0010
        /*0014*/ 	.byte	0x00, 0xf5, 0x21, 0x00


	//----- nvinfo : EIATTR_KPARAM_INFO
	.align		4
.L_497:
        /*0018*/ 	.byte	0x04, 0x17
        /*001a*/ 	.short	(.L_499 - .L_498)
.L_498:
        /*001c*/ 	.word	0x00000000
        /*0020*/ 	.short	0x0002
        /*0022*/ 	.short	0x0008
        /*0024*/ 	.byte	0x00, 0xf5, 0x21, 0x00


	//----- nvinfo : EIATTR_KPARAM_INFO
	.align		4
.L_499:
        /*0028*/ 	.byte	0x04, 0x17
        /*002a*/ 	.short	(.L_501 - .L_500)
.L_500:
        /*002c*/ 	.word	0x00000000
        /*0030*/ 	.short	0x0001
        /*0032*/ 	.short	0x0004
        /*0034*/ 	.byte	0x00, 0xf0, 0x11, 0x00


	//----- nvinfo : EIATTR_KPARAM_INFO
	.align		4
.L_501:
        /*0038*/ 	.byte	0x04, 0x17
        /*003a*/ 	.short	(.L_503 - .L_502)
.L_502:
        /*003c*/ 	.word	0x00000000
        /*0040*/ 	.short	0x0000
        /*0042*/ 	.short	0x0000
        /*0044*/ 	.byte	0x00, 0xf0, 0x11, 0x00


	//----- nvinfo : EIATTR_SPARSE_MMA_MASK
	.align		4
.L_503:
        /*0048*/ 	.byte	0x03, 0x50
        /*004a*/ 	.short	0x0000


	//----- nvinfo : EIATTR_MAXREG_COUNT
	.align		4
        /*004c*/ 	.byte	0x03, 0x1b
        /*004e*/ 	.short	0x00ff


	//----- nvinfo : EIATTR_MERCURY_ISA_VERSION
	.align		4
        /*0050*/ 	.byte	0x03, 0x5f
        /*0052*/ 	.short	0x0101


	//----- nvinfo : EIATTR_VRC_CTA_INIT_COUNT
	.align		4
        /*0054*/ 	.byte	0x02, 0x4a
	.zero		1
	.zero		1


	//----- nvinfo : EIATTR_EXIT_INSTR_OFFSETS
	.align		4
        /*0058*/ 	.byte	0x04, 0x1c
        /*005a*/ 	.short	(.L_505 - .L_504)


	//   ....[0]....
.L_504:
        /*005c*/ 	.word	0x00000070


	//   ....[1]....
        /*0060*/ 	.word	0x00000160


	//----- nvinfo : EIATTR_CRS_STACK_SIZE
	.align		4
.L_505:
        /*0064*/ 	.byte	0x04, 0x1e
        /*0066*/ 	.short	(.L_507 - .L_506)
.L_506:
        /*0068*/ 	.word	0x00000000


	//----- nvinfo : EIATTR_CBANK_PARAM_SIZE
	.align		4
.L_507:
        /*006c*/ 	.byte	0x03, 0x19
        /*006e*/ 	.short	0x0018


	//----- nvinfo : EIATTR_PARAM_CBANK
	.align		4
        /*0070*/ 	.byte	0x04, 0x0a
        /*0072*/ 	.short	(.L_509 - .L_508)
	.align		4
.L_508:
        /*0074*/ 	.word	index@(.nv.constant0._Z9_ge_32_01ifPfS_)
        /*0078*/ 	.short	0x0380
        /*007a*/ 	.short	0x0018


	//----- nvinfo : EIATTR_SW_WAR
	.align		4
.L_509:
        /*007c*/ 	.byte	0x04, 0x36
        /*007e*/ 	.short	(.L_511 - .L_510)
.L_510:
        /*0080*/ 	.word	0x00000008
.L_511:


//--------------------- .nv.info._Z9_gt_64_01idPdS_ --------------------------
	.section	.nv.info._Z9_gt_64_01idPdS_,"",@"SHT_CUDA_INFO"
	.sectionflags	@""
	.align	4


	//----- nvinfo : EIATTR_CUDA_API_VERSION
	.align		4
        /*0000*/ 	.byte	0x04, 0x37
        /*0002*/ 	.short	(.L_513 - .L_512)
.L_512:
        /*0004*/ 	.word	0x00000082


	//----- nvinfo : EIATTR_KPARAM_INFO
	.align		4
.L_513:
        /*0008*/ 	.byte	0x04, 0x17
        /*000a*/ 	.short	(.L_515 - .L_514)
.L_514:
        /*000c*/ 	.word	0x00000000
        /*0010*/ 	.short	0x0003
        /*0012*/ 	.short	0x0018
        /*0014*/ 	.byte	0x00, 0xf5, 0x21, 0x00


	//----- nvinfo : EIATTR_KPARAM_INFO
	.align		4
.L_515:
        /*0018*/ 	.byte	0x04, 0x17
        /*001a*/ 	.short	(.L_517 - .L_516)
.L_516:
        /*001c*/ 	.word	0x00000000
        /*0020*/ 	.short	0x0002
        /*0022*/ 	.short	0x0010
        /*0024*/ 	.byte	0x00, 0xf5, 0x21, 0x00


	//----- nvinfo : EIATTR_KPARAM_INFO
	.align		4
.L_517:
        /*0028*/ 	.byte	0x04, 0x17
        /*002a*/ 	.short	(.L_519 - .L_518)
.L_518:
        /*002c*/ 	.word	0x00000000
        /*0030*/ 	.short	0x0001
        /*0032*/ 	.short	0x0008
        /*0034*/ 	.byte	0x00, 0xf0, 0x21, 0x00


	//----- nvinfo : EIATTR_KPARAM_INFO
	.align		4
.L_519:
        /*0038*/ 	.byte	0x04, 0x17
        /*003a*/ 	.short	(.L_521 - .L_520)
.L_520:
        /*003c*/ 	.word	0x00000000
        /*0040*/ 	.short	0x0000
        /*0042*/ 	.short	0x0000
        /*0044*/ 	.byte	0x00, 0xf0, 0x11, 0x00


	//----- nvinfo : EIATTR_SPARSE_MMA_MASK
	.align		4
.L_521:
        /*0048*/ 	.byte	0x03, 0x50
        /*004a*/ 	.short	0x0000


	//----- nvinfo : EIATTR_MAXREG_COUNT
	.align		4
        /*004c*/ 	.byte	0x03, 0x1b
        /*004e*/ 	.short	0x00ff


	//----- nvinfo : EIATTR_MERCURY_ISA_VERSION
	.align		4
        /*0050*/ 	.byte	0x03, 0x5f
        /*0052*/ 	.short	0x0101


	//----- nvinfo : EIATTR_VRC_CTA_INIT_COUNT
	.align		4
        /*0054*/ 	.byte	0x02, 0x4a
	.zero		1
	.zero		1


	//----- nvinfo : EIATTR_EXIT_INSTR_OFFSETS
	.align		4
        /*0058*/ 	.byte	0x04, 0x1c
        /*005a*/ 	.short	(.L_523 - .L_522)


	//   ....[0]....
.L_522:
        /*005c*/ 	.word	0x00000070


	//   ....[1]....
        /*0060*/ 	.word	0x00000180


	//----- nvinfo : EIATTR_CRS_STACK_SIZE
	.align		4
.L_523:
        /*0064*/ 	.byte	0x04, 0x1e
        /*0066*/ 	.short	(.L_525 - .L_524)
.L_524:
        /*0068*/ 	.word	0x00000000


	//----- nvinfo : EIATTR_CBANK_PARAM_SIZE
	.align		4
.L_525:
        /*006c*/ 	.byte	0x03, 0x19
        /*006e*/ 	.short	0x0020


	//----- nvinfo : EIATTR_PARAM_CBANK
	.align		4
        /*0070*/ 	.byte	0x04, 0x0a
        /*0072*/ 	.short	(.L_527 - .L_526)
	.align		4
.L_526:
        /*0074*/ 	.word	index@(.nv.constant0._Z9_gt_64_01idPdS_)
        /*0078*/ 	.short	0x0380
        /*007a*/ 	.short	0x0020


	//----- nvinfo : EIATTR_SW_WAR
	.align		4
.L_527:
        /*007c*/ 	.byte	0x04, 0x36
        /*007e*/ 	.short	(.L_529 - .L_528)
.L_528:
        /*0080*/ 	.word	0x00000008
.L_529:


//--------------------- .nv.info._Z9_gt_32_01ifPfS_ --------------------------
	.section	.nv.info._Z9_gt_32_01ifPfS_,"",@"SHT_CUDA_INFO"
	.sectionflags	@""
	.align	4


	//----- nvinfo : EIATTR_CUDA_API_VERSION
	.align		4
        /*0000*/ 	.byte	0x04, 0x37
        /*0002*/ 	.short	(.L_531 - .L_530)
.L_530:
        /*0004*/ 	.word	0x00000082


	//----- nvinfo : EIATTR_KPARAM_INFO
	.align		4
.L_531:
        /*0008*/ 	.byte	0x04, 0x17
        /*000a*/ 	.short	(.L_533 - .L_532)
.L_532:
        /*000c*/ 	.word	0x00000000
        /*0010*/ 	.short	0x0003
        /*0012*/ 	.short	0x0010
        /*0014*/ 	.byte	0x00, 0xf5, 0x21, 0x00


	//----- nvinfo : EIATTR_KPARAM_INFO
	.align		4
.L_533:
        /*0018*/ 	.byte	0x04, 0x17
        /*001a*/ 	.short	(.L_535 - .L_534)
.L_534:
        /*001c*/ 	.word	0x00000000
        /*0020*/ 	.short	0x0002
        /*0022*/ 	.short	0x0008
        /*0024*/ 	.byte	0x00, 0xf5, 0x21, 0x00


	//----- nvinfo : EIATTR_KPARAM_INFO
	.align		4
.L_535:
        /*0028*/ 	.byte	0x04, 0x17
        /*002a*/ 	.short	(.L_537 - .L_536)
.L_536:
        /*002c*/ 	.word	0x00000000
        /*0030*/ 	.short	0x0001
        /*0032*/ 	.short	0x0004
        /*0034*/ 	.byte	0x00, 0xf0, 0x11, 0x00


	//----- nvinfo : EIATTR_KPARAM_INFO
	.align		4
.L_537:
        /*0038*/ 	.byte	0x04, 0x17
        /*003a*/ 	.short	(.L_539 - .L_538)
.L_538:
        /*003c*/ 	.word	0x00000000
        /*0040*/ 	.short	0x0000
        /*0042*/ 	.short	0x0000
        /*0044*/ 	.byte	0x00, 0xf0, 0x11, 0x00


	//----- nvinfo : EIATTR_SPARSE_MMA_MASK
	.align		4
.L_539:
        /*0048*/ 	.byte	0x03, 0x50
        /*004a*/ 	.short	0x0000


	//----- nvinfo : EIATTR_MAXREG_COUNT
	.align		4
        /*004c*/ 	.byte	0x03, 0x1b
        /*004e*/ 	.short	0x00ff


	//----- nvinfo : EIATTR_MERCURY_ISA_VERSION
	.align		4
        /*0050*/ 	.byte	0x03, 0x5f
        /*0052*/ 	.short	0x0101


	//----- nvinfo : EIATTR_VRC_CTA_INIT_COUNT
	.align		4
        /*0054*/ 	.byte	0x02, 0x4a
	.zero		1
	.zero		1


	//----- nvinfo : EIATTR_EXIT_INSTR_OFFSETS
	.align		4
        /*0058*/ 	.byte	0x04, 0x1c
        /*005a*/ 	.short	(.L_541 - .L_540)


	//   ....[0]....
.L_540:
        /*005c*/ 	.word	0x00000070


	//   ....[1]....
        /*0060*/ 	.word	0x00000160


	//----- nvinfo : EIATTR_CRS_STACK_SIZE
	.align		4
.L_541:
        /*0064*/ 	.byte	0x04, 0x1e
        /*0066*/ 	.short	(.L_543 - .L_542)
.L_542:
        /*0068*/ 	.word	0x00000000


	//----- nvinfo : EIATTR_CBANK_PARAM_SIZE
	.align		4
.L_543:
        /*006c*/ 	.byte	0x03, 0x19
        /*006e*/ 	.short	0x0018


	//----- nvinfo : EIATTR_PARAM_CBANK
	.align		4
        /*0070*/ 	.byte	0x04, 0x0a
        /*0072*/ 	.short	(.L_545 - .L_544)
	.align		4
.L_544:
        /*0074*/ 	.word	index@(.nv.constant0._Z9_gt_32_01ifPfS_)
        /*0078*/ 	.short	0x0380
        /*007a*/ 	.short	0x0018


	//----- nvinfo : EIATTR_SW_WAR
	.align		4
.L_545:
        /*007c*/ 	.byte	0x04, 0x36
        /*007e*/ 	.short	(.L_547 - .L_546)
.L_546:
        /*0080*/ 	.word	0x00000008
.L_547:


//--------------------- .nv.info._Z9_ne_64_01idPdS_ --------------------------
	.section	.nv.info._Z9_ne_64_01idPdS_,"",@"SHT_CUDA_INFO"
	.sectionflags	@""
	.align	4


	//----- nvinfo : EIATTR_CUDA_API_VERSION
	.align		4
        /*0000*/ 	.byte	0x04, 0x37
        /*0002*/ 	.short	(.L_549 - .L_548)
.L_548:
        /*0004*/ 	.word	0x00000082


	//----- nvinfo : EIATTR_KPARAM_INFO
	.align		4
.L_549:
        /*0008*/ 	.byte	0x04, 0x17
        /*000a*/ 	.short	(.L_551 - .L_550)
.L_550:
        /*000c*/ 	.word	0x00000000
        /*0010*/ 	.short	0x0003
        /*0012*/ 	.short	0x0018
        /*0014*/ 	.byte	0x00, 0xf5, 0x21, 0x00


	//----- nvinfo : EIATTR_KPARAM_INFO
	.align		4
.L_551:
        /*0018*/ 	.byte	0x04, 0x17
        /*001a*/ 	.short	(.L_553 - .L_552)
.L_552:
        /*001c*/ 	.word	0x00000000
        /*0020*/ 	.short	0x0002
        /*0022*/ 	.short	0x0010
        /*0024*/ 	.byte	0x00, 0xf5, 0x21, 0x00


	//----- nvinfo : EIATTR_KPARAM_INFO
	.align		4
.L_553:
        /*0028*/ 	.byte	0x04, 0x17
        /*002a*/ 	.short	(.L_555 - .L_554)
.L_554:
        /*002c*/ 	.word	0x00000000
        /*0030*/ 	.short	0x0001
        /*0032*/ 	.short	0x0008
        /*0034*/ 	.byte	0x00, 0xf0, 0x21, 0x00


	//----- nvinfo : EIATTR_KPARAM_INFO
	.align		4
.L_555:
        /*0038*/ 	.byte	0x04, 0x17
        /*003a*/ 	.short	(.L_557 - .L_556)
.L_556:
        /*003c*/ 	.word	0x00000000
        /*0040*/ 	.short	0x0000
        /*0042*/ 	.short	0x0000
        /*0044*/ 	.byte	0x00, 0xf0, 0x11, 0x00


	//----- nvinfo : EIATTR_SPARSE_MMA_MASK
	.align		4
.L_557:
        /*0048*/ 	.byte	0x03, 0x50
        /*004a*/ 	.short	0x0000


	//----- nvinfo : EIATTR_MAXREG_COUNT
	.align		4
        /*004c*/ 	.byte	0x03, 0x1b
        /*004e*/ 	.short	0x00ff


	//----- nvinfo : EIATTR_MERCURY_ISA_VERSION
	.align		4
        /*0050*/ 	.byte	0x03, 0x5f
        /*0052*/ 	.short	0x0101


	//----- nvinfo : EIATTR_VRC_CTA_INIT_COUNT
	.align		4
        /*0054*/ 	.byte	0x02, 0x4a
	.zero		1
	.zero		1


	//----- nvinfo : EIATTR_EXIT_INSTR_OFFSETS
	.align		4
        /*0058*/ 	.byte	0x04, 0x1c
        /*005a*/ 	.short	(.L_559 - .L_558)


	//   ....[0]....
.L_558:
        /*005c*/ 	.word	0x00000070


	//   ....[1]....
        /*0060*/ 	.word	0x00000180


	//----- nvinfo : EIATTR_CRS_STACK_SIZE
	.align		4
.L_559:
        /*0064*/ 	.byte	0x04, 0x1e
        /*0066*/ 	.short	(.L_561 - .L_560)
.L_560:
        /*0068*/ 	.word	0x00000000


	//----- nvinfo : EIATTR_CBANK_PARAM_SIZE
	.align		4
.L_561:
        /*006c*/ 	.byte	0x03, 0x19
        /*006e*/ 	.short	0x0020


	//----- nvinfo : EIATTR_PARAM_CBANK
	.align		4
        /*0070*/ 	.byte	0x04, 0x0a
        /*0072*/ 	.short	(.L_563 - .L_562)
	.align		4
.L_562:
        /*0074*/ 	.word	index@(.nv.constant0._Z9_ne_64_01idPdS_)
        /*0078*/ 	.short	0x0380
        /*007a*/ 	.short	0x0020


	//----- nvinfo : EIATTR_SW_WAR
	.align		4
.L_563:
        /*007c*/ 	.byte	0x04, 0x36
        /*007e*/ 	.short	(.L_565 - .L_564)
.L_564:
        /*0080*/ 	.word	0x00000008
.L_565:


//--------------------- .nv.info._Z9_ne_32_01ifPfS_ --------------------------
	.section	.nv.info._Z9_ne_32_01ifPfS_,"",@"SHT_CUDA_INFO"
	.sectionflags	@""
	.align	4


	//----- nvinfo : EIATTR_CUDA_API_VERSION
	.align		4
        /*0000*/ 	.byte	0x04, 0x37
        /*0002*/ 	.short	(.L_567 - .L_566)
.L_566:
        /*0004*/ 	.word	0x00000082


	//----- nvinfo : EIATTR_KPARAM_INFO
	.align		4
.L_567:
        /*0008*/ 	.byte	0x04, 0x17
        /*000a*/ 	.short	(.L_569 - .L_568)
.L_568:
        /*000c*/ 	.word	0x00000000
        /*0010*/ 	.short	0x0003
        /*0012*/ 	.short	0x0010
        /*0014*/ 	.byte	0x00, 0xf5, 0x21, 0x00


	//----- nvinfo : EIATTR_KPARAM_INFO
	.align		4
.L_569:
        /*0018*/ 	.byte	0x04, 0x17
        /*001a*/ 	.short	(.L_571 - .L_570)
.L_570:
        /*001c*/ 	.word	0x00000000
        /*0020*/ 	.short	0x0002
        /*0022*/ 	.short	0x0008
        /*0024*/ 	.byte	0x00, 0xf5, 0x21, 0x00


	//----- nvinfo : EIATTR_KPARAM_INFO
	.align		4
.L_571:
        /*0028*/ 	.byte	0x04, 0x17
        /*002a*/ 	.short	(.L_573 - .L_572)
.L_572:
        /*002c*/ 	.word	0x00000000
        /*0030*/ 	.short	0x0001
        /*0032*/ 	.short	0x0004
        /*0034*/ 	.byte	0x00, 0xf0, 0x11, 0x00


	//----- nvinfo : EIATTR_KPARAM_INFO
	.align		4
.L_573:
        /*0038*/ 	.byte	0x04, 0x17
        /*003a*/ 	.short	(.L_575 - .L_574)
.L_574:
        /*003c*/ 	.word	0x00000000
        /*0040*/ 	.short	0x0000
        /*0042*/ 	.short	0x0000
        /*0044*/ 	.byte	0x00, 0xf0, 0x11, 0x00


	//----- nvinfo : EIATTR_SPARSE_MMA_MASK
	.align		4
.L_575:
        /*0048*/ 	.byte	0x03, 0x50
        /*004a*/ 	.short	0x0000


	//----- nvinfo : EIATTR_MAXREG_COUNT
	.align		4
        /*004c*/ 	.byte	0x03, 0x1b
        /*004e*/ 	.short	0x00ff


	//----- nvinfo : EIATTR_MERCURY_ISA_VERSION
	.align		4
        /*0050*/ 	.byte	0x03, 0x5f
        /*0052*/ 	.short	0x0101


	//----- nvinfo : EIATTR_VRC_CTA_INIT_COUNT
	.align		4
        /*0054*/ 	.byte	0x02, 0x4a
	.zero		1
	.zero		1


	//----- nvinfo : EIATTR_EXIT_INSTR_OFFSETS
	.align		4
        /*0058*/ 	.byte	0x04, 0x1c
        /*005a*/ 	.short	(.L_577 - .L_576)


	//   ....[0]....
.L_576:
        /*005c*/ 	.word	0x00000070


	//   ....[1]....
        /*0060*/ 	.word	0x00000160


	//----- nvinfo : EIATTR_CRS_STACK_SIZE
	.align		4
.L_577:
        /*0064*/ 	.byte	0x04, 0x1e
        /*0066*/ 	.short	(.L_579 - .L_578)
.L_578:
        /*0068*/ 	.word	0x00000000


	//----- nvinfo : EIATTR_CBANK_PARAM_SIZE
	.align		4
.L_579:
        /*006c*/ 	.byte	0x03, 0x19
        /*006e*/ 	.short	0x0018


	//----- nvinfo : EIATTR_PARAM_CBANK
	.align		4
        /*0070*/ 	.byte	0x04, 0x0a
        /*0072*/ 	.short	(.L_581 - .L_580)
	.align		4
.L_580:
        /*0074*/ 	.word	index@(.nv.constant0._Z9_ne_32_01ifPfS_)
        /*0078*/ 	.short	0x0380
        /*007a*/ 	.short	0x0018


	//----- nvinfo : EIATTR_SW_WAR
	.align		4
.L_581:
        /*007c*/ 	.byte	0x04, 0x36
        /*007e*/ 	.short	(.L_583 - .L_582)
.L_582:
        /*0080*/ 	.word	0x00000008
.L_583:


//--------------------- .nv.info._Z9_eq_64_01idPdS_ --------------------------
	.section	.nv.info._Z9_eq_64_01idPdS_,"",@"SHT_CUDA_INFO"
	.sectionflags	@""
	.align	4


	//----- nvinfo : EIATTR_CUDA_API_VERSION
	.align		4
        /*0000*/ 	.byte	0x04, 0x37
        /*0002*/ 	.short	(.L_585 - .L_584)
.L_584:
        /*0004*/ 	.word	0x00000082


	//----- nvinfo : EIATTR_KPARAM_INFO
	.align		4
.L_585:
        /*0008*/ 	.byte	0x04, 0x17
        /*000a*/ 	.short	(.L_587 - .L_586)
.L_586:
        /*000c*/ 	.word	0x00000000
        /*0010*/ 	.short	0x0003
        /*0012*/ 	.short	0x0018
        /*0014*/ 	.byte	0x00, 0xf5, 0x21, 0x00


	//----- nvinfo : EIATTR_KPARAM_INFO
	.align		4
.L_587:
        /*0018*/ 	.byte	0x04, 0x17
        /*001a*/ 	.short	(.L_589 - .L_588)
.L_588:
        /*001c*/ 	.word	0x00000000
        /*0020*/ 	.short	0x0002
        /*0022*/ 	.short	0x0010
        /*0024*/ 	.byte	0x00, 0xf5, 0x21, 0x00


	//----- nvinfo : EIATTR_KPARAM_INFO
	.align		4
.L_589:
        /*0028*/ 	.byte	0x04, 0x17
        /*002a*/ 	.short	(.L_591 - .L_590)
.L_590:
        /*002c*/ 	.word	0x00000000
        /*0030*/ 	.short	0x0001
        /*0032*/ 	.short	0x0008
        /*0034*/ 	.byte	0x00, 0xf0, 0x21, 0x00


	//----- nvinfo : EIATTR_KPARAM_INFO
	.align		4
.L_591:
        /*0038*/ 	.byte	0x04, 0x17
        /*003a*/ 	.short	(.L_593 - .L_592)
.L_592:
        /*003c*/ 	.word	0x00000000
        /*0040*/ 	.short	0x0000
        /*0042*/ 	.short	0x0000
        /*0044*/ 	.byte	0x00, 0xf0, 0x11, 0x00


	//----- nvinfo : EIATTR_SPARSE_MMA_MASK
	.align		4
.L_593:
        /*0048*/ 	.byte	0x03, 0x50
        /*004a*/ 	.short	0x0000


	//----- nvinfo : EIATTR_MAXREG_COUNT
	.align		4
        /*004c*/ 	.byte	0x03, 0x1b
        /*004e*/ 	.short	0x00ff


	//----- nvinfo : EIATTR_MERCURY_ISA_VERSION
	.align		4
        /*0050*/ 	.byte	0x03, 0x5f
        /*0052*/ 	.short	0x0101


	//----- nvinfo : EIATTR_VRC_CTA_INIT_COUNT
	.align		4
        /*0054*/ 	.byte	0x02, 0x4a
	.zero		1
	.zero		1


	//----- nvinfo : EIATTR_EXIT_INSTR_OFFSETS
	.align		4
        /*0058*/ 	.byte	0x04, 0x1c
        /*005a*/ 	.short	(.L_595 - .L_594)


	//   ....[0]....
.L_594:
        /*005c*/ 	.word	0x00000070


	//   ....[1]....
        /*0060*/ 	.word	0x00000180


	//----- nvinfo : EIATTR_CRS_STACK_SIZE
	.align		4
.L_595:
        /*0064*/ 	.byte	0x04, 0x1e
        /*0066*/ 	.short	(.L_597 - .L_596)
.L_596:
        /*0068*/ 	.word	0x00000000


	//----- nvinfo : EIATTR_CBANK_PARAM_SIZE
	.align		4
.L_597:
        /*006c*/ 	.byte	0x03, 0x19
        /*006e*/ 	.short	0x0020


	//----- nvinfo : EIATTR_PARAM_CBANK
	.align		4
        /*0070*/ 	.byte	0x04, 0x0a
        /*0072*/ 	.short	(.L_599 - .L_598)
	.align		4
.L_598:
        /*0074*/ 	.word	index@(.nv.constant0._Z9_eq_64_01idPdS_)
        /*0078*/ 	.short	0x0380
        /*007a*/ 	.short	0x0020


	//----- nvinfo : EIATTR_SW_WAR
	.align		4
.L_599:
        /*007c*/ 	.byte	0x04, 0x36
        /*007e*/ 	.short	(.L_601 - .L_600)
.L_600:
        /*0080*/ 	.word	0x00000008
.L_601:


//--------------------- .nv.info._Z9_eq_32_01ifPfS_ --------------------------
	.section	.nv.info._Z9_eq_32_01ifPfS_,"",@"SHT_CUDA_INFO"
	.sectionflags	@""
	.align	4


	//----- nvinfo : EIATTR_CUDA_API_VERSION
	.align		4
        /*0000*/ 	.byte	0x04, 0x37
        /*0002*/ 	.short	(.L_603 - .L_602)
.L_602:
        /*0004*/ 	.word	0x00000082


	//----- nvinfo : EIATTR_KPARAM_INFO
	.align		4
.L_603:
        /*0008*/ 	.byte	0x04, 0x17
        /*000a*/ 	.short	(.L_605 - .L_604)
.L_604:
        /*000c*/ 	.word	0x00000000
        /*0010*/ 	.short	0x0003
        /*0012*/ 	.short	0x0010
        /*0014*/ 	.byte	0x00, 0xf5, 0x21, 0x00


	//----- nvinfo : EIATTR_KPARAM_INFO
	.align		4
.L_605:
        /*0018*/ 	.byte	0x04, 0x17
        /*001a*/ 	.short	(.L_607 - .L_606)
.L_606:
        /*001c*/ 	.word	0x00000000
        /*0020*/ 	.short	0x0002
        /*0022*/ 	.short	0x0008
        /*0024*/ 	.byte	0x00, 0xf5, 0x21, 0x00


	//----- nvinfo : EIATTR_KPARAM_INFO
	.align		4
.L_607:
        /*0028*/ 	.byte	0x04, 0x17
        /*002a*/ 	.short	(.L_609 - .L_608)
.L_608:
        /*002c*/ 	.word	0x00000000
        /*0030*/ 	.short	0x0001
        /*0032*/ 	.short	0x0004
        /*0034*/ 	.byte	0x00, 0xf0, 0x11, 0x00


	//----- nvinfo : EIATTR_KPARAM_INFO
	.align		4
.L_609:
        /*0038*/ 	.byte	0x04, 0x17
        /*003a*/ 	.short	(.L_611 - .L_610)
.L_610:
        /*003c*/ 	.word	0x00000000
        /*0040*/ 	.short	0x0000
        /*0042*/ 	.short	0x0000
        /*0044*/ 	.byte	0x00, 0xf0, 0x11, 0x00


	//----- nvinfo : EIATTR_SPARSE_MMA_MASK
	.align		4
.L_611:
        /*0048*/ 	.byte	0x03, 0x50
        /*004a*/ 	.short	0x0000


	//----- nvinfo : EIATTR_MAXREG_COUNT
	.align		4
        /*004c*/ 	.byte	0x03, 0x1b
        /*004e*/ 	.short	0x00ff


	//----- nvinfo : EIATTR_MERCURY_ISA_VERSION
	.align		4
        /*0050*/ 	.byte	0x03, 0x5f
        /*0052*/ 	.short	0x0101


	//----- nvinfo : EIATTR_VRC_CTA_INIT_COUNT
	.align		4
        /*0054*/ 	.byte	0x02, 0x4a
	.zero		1
	.zero		1


	//----- nvinfo : EIATTR_EXIT_INSTR_OFFSETS
	.align		4
        /*0058*/ 	.byte	0x04, 0x1c
        /*005a*/ 	.short	(.L_613 - .L_612)


	//   ....[0]....
.L_612:
        /*005c*/ 	.word	0x00000070


	//   ....[1]....
        /*0060*/ 	.word	0x00000160


	//----- nvinfo : EIATTR_CRS_STACK_SIZE
	.align		4
.L_613:
        /*0064*/ 	.byte	0x04, 0x1e
        /*0066*/ 	.short	(.L_615 - .L_614)
.L_614:
        /*0068*/ 	.word	0x00000000


	//----- nvinfo : EIATTR_CBANK_PARAM_SIZE
	.align		4
.L_615:
        /*006c*/ 	.byte	0x03, 0x19
        /*006e*/ 	.short	0x0018


	//----- nvinfo : EIATTR_PARAM_CBANK
	.align		4
        /*0070*/ 	.byte	0x04, 0x0a
        /*0072*/ 	.short	(.L_617 - .L_616)
	.align		4
.L_616:
        /*0074*/ 	.word	index@(.nv.constant0._Z9_eq_32_01ifPfS_)
        /*0078*/ 	.short	0x0380
        /*007a*/ 	.short	0x0018


	//----- nvinfo : EIATTR_SW_WAR
	.align		4
.L_617:
        /*007c*/ 	.byte	0x04, 0x36
        /*007e*/ 	.short	(.L_619 - .L_618)
.L_618:
        /*0080*/ 	.word	0x00000008
.L_619:


//--------------------- .nv.info._Z10_min_64_01idPdS_ --------------------------
	.section	.nv.info._Z10_min_64_01idPdS_,"",@"SHT_CUDA_INFO"
	.sectionflags	@""
	.align	4


	//----- nvinfo : EIATTR_CUDA_API_VERSION
	.align		4
        /*0000*/ 	.byte	0x04, 0x37
        /*0002*/ 	.short	(.L_621 - .L_620)
.L_620:
        /*0004*/ 	.word	0x00000082


	//----- nvinfo : EIATTR_KPARAM_INFO
	.align		4
.L_621:
        /*0008*/ 	.byte	0x04, 0x17
        /*000a*/ 	.short	(.L_623 - .L_622)
.L_622:
        /*000c*/ 	.word	0x00000000
        /*0010*/ 	.short	0x0003
        /*0012*/ 	.short	0x0018
        /*0014*/ 	.byte	0x00, 0xf5, 0x21, 0x00


	//----- nvinfo : EIATTR_KPARAM_INFO
	.align		4
.L_623:
        /*0018*/ 	.byte	0x04, 0x17
        /*001a*/ 	.short	(.L_625 - .L_624)
.L_624:
        /*001c*/ 	.word	0x00000000
        /*0020*/ 	.short	0x0002
        /*0022*/ 	.short	0x0010
        /*0024*/ 	.byte	0x00, 0xf5, 0x21, 0x00


	//----- nvinfo : EIATTR_KPARAM_INFO
	.align		4
.L_625:
        /*0028*/ 	.byte	0x04, 0x17
        /*002a*/ 	.short	(.L_627 - .L_626)
.L_626:
        /*002c*/ 	.word	0x00000000
        /*0030*/ 	.short	0x0001
        /*0032*/ 	.short	0x0008
        /*0034*/ 	.byte	0x00, 0xf0, 0x21, 0x00


	//----- nvinfo : EIATTR_KPARAM_INFO
	.align		4
.L_627:
        /*0038*/ 	.byte	0x04, 0x17
        /*003a*/ 	.short	(.L_629 - .L_628)
.L_628:
        /*003c*/ 	.word	0x00000000
        /*0040*/ 	.short	0x0000
        /*0042*/ 	.short	0x0000
        /*0044*/ 	.byte	0x00, 0xf0, 0x11, 0x00


	//----- nvinfo : EIATTR_SPARSE_MMA_MASK
	.align		4
.L_629:
        /*0048*/ 	.byte	0x03, 0x50
        /*004a*/ 	.short	0x0000


	//----- nvinfo : EIATTR_MAXREG_COUNT
	.align		4
        /*004c*/ 	.byte	0x03, 0x1b
        /*004e*/ 	.short	0x00ff


	//----- nvinfo : EIATTR_MERCURY_ISA_VERSION
	.align		4
        /*0050*/ 	.byte	0x03, 0x5f
        /*0052*/ 	.short	0x0101


	//----- nvinfo : EIATTR_VRC_CTA_INIT_COUNT
	.align		4
        /*0054*/ 	.byte	0x02, 0x4a
	.zero		1
	.zero		1


	//----- nvinfo : EIATTR_EXIT_INSTR_OFFSETS
	.align		4
        /*0058*/ 	.byte	0x04, 0x1c
        /*005a*/ 	.short	(.L_631 - .L_630)


	//   ....[0]....
.L_630:
        /*005c*/ 	.word	0x00000070


	//   ....[1]....
        /*0060*/ 	.word	0x00000190


	//----- nvinfo : EIATTR_CRS_STACK_SIZE
	.align		4
.L_631:
        /*0064*/ 	.byte	0x04, 0x1e
        /*0066*/ 	.short	(.L_633 - .L_632)
.L_632:
        /*0068*/ 	.word	0x00000000


	//----- nvinfo : EIATTR_CBANK_PARAM_SIZE
	.align		4
.L_633:
        /*006c*/ 	.byte	0x03, 0x19
        /*006e*/ 	.short	0x0020


	//----- nvinfo : EIATTR_PARAM_CBANK
	.align		4
        /*0070*/ 	.byte	0x04, 0x0a
        /*0072*/ 	.short	(.L_635 - .L_634)
	.align		4
.L_634:
        /*0074*/ 	.word	index@(.nv.constant0._Z10_min_64_01idPdS_)
        /*0078*/ 	.short	0x0380
        /*007a*/ 	.short	0x0020


	//----- nvinfo : EIATTR_SW_WAR
	.align		4
.L_635:
        /*007c*/ 	.byte	0x04, 0x36
        /*007e*/ 	.short	(.L_637 - .L_636)
.L_636:
        /*0080*/ 	.word	0x00000008
.L_637:


//--------------------- .nv.info._Z10_min_32_01ifPfS_ --------------------------
	.section	.nv.info._Z10_min_32_01ifPfS_,"",@"SHT_CUDA_INFO"
	.sectionflags	@""
	.align	4


	//----- nvinfo : EIATTR_CUDA_API_VERSION
	.align		4
        /*0000*/ 	.byte	0x04, 0x37
        /*0002*/ 	.short	(.L_639 - .L_638)
.L_638:
        /*0004*/ 	.word	0x00000082


	//----- nvinfo : EIATTR_KPARAM_INFO
	.align		4
.L_639:
        /*0008*/ 	.byte	0x04, 0x17
        /*000a*/ 	.short	(.L_641 - .L_640)
.L_640:
        /*000c*/ 	.word	0x00000000
        /*0010*/ 	.short	0x0003
        /*0012*/ 	.short	0x0010
        /*0014*/ 	.byte	0x00, 0xf5, 0x21, 0x00


	//----- nvinfo : EIATTR_KPARAM_INFO
	.align		4
.L_641:
        /*0018*/ 	.byte	0x04, 0x17
        /*001a*/ 	.short	(.L_643 - .L_642)
.L_642:
        /*001c*/ 	.word	0x00000000
        /*0020*/ 	.short	0x0002
        /*0022*/ 	.short	0x0008
        /*0024*/ 	.byte	0x00, 0xf5, 0x21, 0x00


	//----- nvinfo : EIATTR_KPARAM_INFO
	.align		4
.L_643:
        /*0028*/ 	.byte	0x04, 0x17
        /*002a*/ 	.short	(.L_645 - .L_644)
.L_644:
        /*002c*/ 	.word	0x00000000
        /*0030*/ 	.short	0x0001
        /*0032*/ 	.short	0x0004
        /*0034*/ 	.byte	0x00, 0xf0, 0x11, 0x00


	//----- nvinfo : EIATTR_KPARAM_INFO
	.align		4
.L_645:
        /*0038*/ 	.byte	0x04, 0x17
        /*003a*/ 	.short	(.L_647 - .L_646)
.L_646:
        /*003c*/ 	.word	0x00000000
        /*0040*/ 	.short	0x0000
        /*0042*/ 	.short	0x0000
        /*0044*/ 	.byte	0x00, 0xf0, 0x11, 0x00


	//----- nvinfo : EIATTR_SPARSE_MMA_MASK
	.align		4
.L_647:
        /*0048*/ 	.byte	0x03, 0x50
        /*004a*/ 	.short	0x0000


	//----- nvinfo : EIATTR_MAXREG_COUNT
	.align		4
        /*004c*/ 	.byte	0x03, 0x1b
        /*004e*/ 	.short	0x00ff


	//----- nvinfo : EIATTR_MERCURY_ISA_VERSION
	.align		4
        /*0050*/ 	.byte	0x03, 0x5f
        /*0052*/ 	.short	0x0101


	//----- nvinfo : EIATTR_VRC_CTA_INIT_COUNT
	.align		4
        /*0054*/ 	.byte	0x02, 0x4a
	.zero		1
	.zero		1


	//----- nvinfo : EIATTR_EXIT_INSTR_OFFSETS
	.align		4
        /*0058*/ 	.byte	0x04, 0x1c
        /*005a*/ 	.short	(.L_649 - .L_648)


	//   ....[0]....
.L_648:
        /*005c*/ 	.word	0x00000070


	//   ....[1]....
        /*0060*/ 	.word	0x00000170


	//----- nvinfo : EIATTR_CRS_STACK_SIZE
	.align		4
.L_649:
        /*0064*/ 	.byte	0x04, 0x1e
        /*0066*/ 	.short	(.L_651 - .L_650)
.L_650:
        /*0068*/ 	.word	0x00000000


	//----- nvinfo : EIATTR_CBANK_PARAM_SIZE
	.align		4
.L_651:
        /*006c*/ 	.byte	0x03, 0x19
        /*006e*/ 	.short	0x0018


	//----- nvinfo : EIATTR_PARAM_CBANK
	.align		4
        /*0070*/ 	.byte	0x04, 0x0a
        /*0072*/ 	.short	(.L_653 - .L_652)
	.align		4
.L_652:
        /*0074*/ 	.word	index@(.nv.constant0._Z10_min_32_01ifPfS_)
        /*0078*/ 	.short	0x0380
        /*007a*/ 	.short	0x0018


	//----- nvinfo : EIATTR_SW_WAR
	.align		4
.L_653:
        /*007c*/ 	.byte	0x04, 0x36
        /*007e*/ 	.short	(.L_655 - .L_654)
.L_654:
        /*0080*/ 	.word	0x00000008
.L_655:


//--------------------- .nv.info._Z10_max_64_01idPdS_ --------------------------
	.section	.nv.info._Z10_max_64_01idPdS_,"",@"SHT_CUDA_INFO"
	.sectionflags	@""
	.align	4


	//----- nvinfo : EIATTR_CUDA_API_VERSION
	.align		4
        /*0000*/ 	.byte	0x04, 0x37
        /*0002*/ 	.short	(.L_657 - .L_656)
.L_656:
        /*0004*/ 	.word	0x00000082


	//----- nvinfo : EIATTR_KPARAM_INFO
	.align		4
.L_657:
        /*0008*/ 	.byte	0x04, 0x17
        /*000a*/ 	.short	(.L_659 - .L_658)
.L_658:
        /*000c*/ 	.word	0x00000000
        /*0010*/ 	.short	0x0003
        /*0012*/ 	.short	0x0018
        /*0014*/ 	.byte	0x00, 0xf5, 0x21, 0x00


	//----- nvinfo : EIATTR_KPARAM_INFO
	.align		4
.L_659:
        /*0018*/ 	.byte	0x04, 0x17
        /*001a*/ 	.short	(.L_661 - .L_660)
.L_660:
        /*001c*/ 	.word	0x00000000
        /*0020*/ 	.short	0x0002
        /*0022*/ 	.short	0x0010
        /*0024*/ 	.byte	0x00, 0xf5, 0x21, 0x00


	//----- nvinfo : EIATTR_KPARAM_INFO
	.align		4
.L_661:
        /*0028*/ 	.byte	0x04, 0x17
        /*002a*/ 	.short	(.L_663 - .L_662)
.L_662:
        /*002c*/ 	.word	0x00000000
        /*0030*/ 	.short	0x0001
        /*0032*/ 	.short	0x0008
        /*0034*/ 	.byte	0x00, 0xf0, 0x21, 0x00


	//----- nvinfo : EIATTR_KPARAM_INFO
	.align		4
.L_663:
        /*0038*/ 	.byte	0x04, 0x17
        /*003a*/ 	.short	(.L_665 - .L_664)
.L_664:
        /*003c*/ 	.word	0x00000000
        /*0040*/ 	.short	0x0000
        /*0042*/ 	.short	0x0000
        /*0044*/ 	.byte	0x00, 0xf0, 0x11, 0x00


	//----- nvinfo : EIATTR_SPARSE_MMA_MASK
	.align		4
.L_665:
        /*0048*/ 	.byte	0x03, 0x50
        /*004a*/ 	.short	0x0000


	//----- nvinfo : EIATTR_MAXREG_COUNT
	.align		4
        /*004c*/ 	.byte	0x03, 0x1b
        /*004e*/ 	.short	0x00ff


	//----- nvinfo : EIATTR_MERCURY_ISA_VERSION
	.align		4
        /*0050*/ 	.byte	0x03, 0x5f
        /*0052*/ 	.short	0x0101


	//----- nvinfo : EIATTR_VRC_CTA_INIT_COUNT
	.align		4
        /*0054*/ 	.byte	0x02, 0x4a
	.zero		1
	.zero		1


	//----- nvinfo : EIATTR_EXIT_INSTR_OFFSETS
	.align		4
        /*0058*/ 	.byte	0x04, 0x1c
        /*005a*/ 	.short	(.L_667 - .L_666)


	//   ....[0]....
.L_666:
        /*005c*/ 	.word	0x00000070


	//   ....[1]....
        /*0060*/ 	.word	0x00000190


	//----- nvinfo : EIATTR_CRS_STACK_SIZE
	.align		4
.L_667:
        /*0064*/ 	.byte	0x04, 0x1e
        /*0066*/ 	.short	(.L_669 - .L_668)
.L_668:
        /*0068*/ 	.word	0x00000000


	//----- nvinfo : EIATTR_CBANK_PARAM_SIZE
	.align		4
.L_669:
        /*006c*/ 	.byte	0x03, 0x19
        /*006e*/ 	.short	0x0020


	//----- nvinfo : EIATTR_PARAM_CBANK
	.align		4
        /*0070*/ 	.byte	0x04, 0x0a
        /*0072*/ 	.short	(.L_671 - .L_670)
	.align		4
.L_670:
        /*0074*/ 	.word	index@(.nv.constant0._Z10_max_64_01idPdS_)
        /*0078*/ 	.short	0x0380
        /*007a*/ 	.short	0x0020


	//----- nvinfo : EIATTR_SW_WAR
	.align		4
.L_671:
        /*007c*/ 	.byte	0x04, 0x36
        /*007e*/ 	.short	(.L_673 - .L_672)
.L_672:
        /*0080*/ 	.word	0x00000008
.L_673:


//--------------------- .nv.info._Z10_max_32_01ifPfS_ --------------------------
	.section	.nv.info._Z10_max_32_01ifPfS_,"",@"SHT_CUDA_INFO"
	.sectionflags	@""
	.align	4


	//----- nvinfo : EIATTR_CUDA_API_VERSION
	.align		4
        /*0000*/ 	.byte	0x04, 0x37
        /*0002*/ 	.short	(.L_675 - .L_674)
.L_674:
        /*0004*/ 	.word	0x00000082


	//----- nvinfo : EIATTR_KPARAM_INFO
	.align		4
.L_675:
        /*0008*/ 	.byte	0x04, 0x17
        /*000a*/ 	.short	(.L_677 - .L_676)
.L_676:
        /*000c*/ 	.word	0x00000000
        /*0010*/ 	.short	0x0003
        /*0012*/ 	.short	0x0010
        /*0014*/ 	.byte	0x00, 0xf5, 0x21, 0x00


	//----- nvinfo : EIATTR_KPARAM_INFO
	.align		4
.L_677:
        /*0018*/ 	.byte	0x04, 0x17
        /*001a*/ 	.short	(.L_679 - .L_678)
.L_678:
        /*001c*/ 	.word	0x00000000
        /*0020*/ 	.short	0x0002
        /*0022*/ 	.short	0x0008
        /*0024*/ 	.byte	0x00, 0xf5, 0x21, 0x00


	//----- nvinfo : EIATTR_KPARAM_INFO
	.align		4
.L_679:
        /*0028*/ 	.byte	0x04, 0x17
        /*002a*/ 	.short	(.L_681 - .L_680)
.L_680:
        /*002c*/ 	.word	0x00000000
        /*0030*/ 	.short	0x0001
        /*0032*/ 	.short	0x0004
        /*0034*/ 	.byte	0x00, 0xf0, 0x11, 0x00


	//----- nvinfo : EIATTR_KPARAM_INFO
	.align		4
.L_681:
        /*0038*/ 	.byte	0x04, 0x17
        /*003a*/ 	.short	(.L_683 - .L_682)
.L_682:
        /*003c*/ 	.word	0x00000000
        /*0040*/ 	.short	0x0000
        /*0042*/ 	.short	0x0000
        /*0044*/ 	.byte	0x00, 0xf0, 0x11, 0x00


	//----- nvinfo : EIATTR_SPARSE_MMA_MASK
	.align		4
.L_683:
        /*0048*/ 	.byte	0x03, 0x50
        /*004a*/ 	.short	0x0000


	//----- nvinfo : EIATTR_MAXREG_COUNT
	.align		4
        /*004c*/ 	.byte	0x03, 0x1b
        /*004e*/ 	.short	0x00ff


	//----- nvinfo : EIATTR_MERCURY_ISA_VERSION
	.align		4
        /*0050*/ 	.byte	0x03, 0x5f
        /*0052*/ 	.short	0x0101


	//----- nvinfo : EIATTR_VRC_CTA_INIT_COUNT
	.align		4
        /*0054*/ 	.byte	0x02, 0x4a
	.zero		1
	.zero		1


	//----- nvinfo : EIATTR_EXIT_INSTR_OFFSETS
	.align		4
        /*0058*/ 	.byte	0x04, 0x1c
        /*005a*/ 	.short	(.L_685 - .L_684)


	//   ....[0]....
.L_684:
        /*005c*/ 	.word	0x00000070


	//   ....[1]....
        /*0060*/ 	.word	0x00000170


	//----- nvinfo : EIATTR_CRS_STACK_SIZE
	.align		4
.L_685:
        /*0064*/ 	.byte	0x04, 0x1e
        /*0066*/ 	.short	(.L_687 - .L_686)
.L_686:
        /*0068*/ 	.word	0x00000000


	//----- nvinfo : EIATTR_CBANK_PARAM_SIZE
	.align		4
.L_687:
        /*006c*/ 	.byte	0x03, 0x19
        /*006e*/ 	.short	0x0018


	//----- nvinfo : EIATTR_PARAM_CBANK
	.align		4
        /*0070*/ 	.byte	0x04, 0x0a
        /*0072*/ 	.short	(.L_689 - .L_688)
	.align		4
.L_688:
        /*0074*/ 	.word	index@(.nv.constant0._Z10_max_32_01ifPfS_)
        /*0078*/ 	.short	0x0380
        /*007a*/ 	.short	0x0018


	//----- nvinfo : EIATTR_SW_WAR
	.align		4
.L_689:
        /*007c*/ 	.byte	0x04, 0x36
        /*007e*/ 	.short	(.L_691 - .L_690)
.L_690:
        /*0080*/ 	.word	0x00000008
.L_691:


//--------------------- .nv.info._Z10_pow_64_01idPdS_ --------------------------
	.section	.nv.info._Z10_pow_64_01idPdS_,"",@"SHT_CUDA_INFO"
	.sectionflags	@""
	.align	4


	//----- nvinfo : EIATTR_CUDA_API_VERSION
	.align		4
        /*0000*/ 	.byte	0x04, 0x37
        /*0002*/ 	.short	(.L_693 - .L_692)
.L_692:
        /*0004*/ 	.word	0x00000082


	//----- nvinfo : EIATTR_KPARAM_INFO
	.align		4
.L_693:
        /*0008*/ 	.byte	0x04, 0x17
        /*000a*/ 	.short	(.L_695 - .L_694)
.L_694:
        /*000c*/ 	.word	0x00000000
        /*0010*/ 	.short	0x0003
        /*0012*/ 	.short	0x0018
        /*0014*/ 	.byte	0x00, 0xf5, 0x21, 0x00


	//----- nvinfo : EIATTR_KPARAM_INFO
	.align		4
.L_695:
        /*0018*/ 	.byte	0x04, 0x17
        /*001a*/ 	.short	(.L_697 - .L_696)
.L_696:
        /*001c*/ 	.word	0x00000000
        /*0020*/ 	.short	0x0002
        /*0022*/ 	.short	0x0010
        /*0024*/ 	.byte	0x00, 0xf5, 0x21, 0x00


	//----- nvinfo : EIATTR_KPARAM_INFO
	.align		4
.L_697:
        /*0028*/ 	.byte	0x04, 0x17
        /*002a*/ 	.short	(.L_699 - .L_698)
.L_698:
        /*002c*/ 	.word	0x00000000
        /*0030*/ 	.short	0x0001
        /*0032*/ 	.short	0x0008
        /*0034*/ 	.byte	0x00, 0xf0, 0x21, 0x00


	//----- nvinfo : EIATTR_KPARAM_INFO
	.align		4
.L_699:
        /*0038*/ 	.byte	0x04, 0x17
        /*003a*/ 	.short	(.L_701 - .L_700)
.L_700:
        /*003c*/ 	.word	0x00000000
        /*0040*/ 	.short	0x0000
        /*0042*/ 	.short	0x0000
        /*0044*/ 	.byte	0x00, 0xf0, 0x11, 0x00


	//----- nvinfo : EIATTR_SPARSE_MMA_MASK
	.align		4
.L_701:
        /*0048*/ 	.byte	0x03, 0x50
        /*004a*/ 	.short	0x0000


	//----- nvinfo : EIATTR_MAXREG_COUNT
	.align		4
        /*004c*/ 	.byte	0x03, 0x1b
        /*004e*/ 	.short	0x00ff


	//----- nvinfo : EIATTR_MERCURY_ISA_VERSION
	.align		4
        /*0050*/ 	.byte	0x03, 0x5f
        /*0052*/ 	.short	0x0101


	//----- nvinfo : EIATTR_VRC_CTA_INIT_COUNT
	.align		4
        /*0054*/ 	.byte	0x02, 0x4a
	.zero		1
	.zero		1


	//----- nvinfo : EIATTR_EXIT_INSTR_OFFSETS
	.align		4
        /*0058*/ 	.byte	0x04, 0x1c
        /*005a*/ 	.short	(.L_703 - .L_702)


	//   ....[0]....
.L_702:
        /*005c*/ 	.word	0x00000070


	//   ....[1]....
        /*0060*/ 	.word	0x00000530


	//   ....[2]....
        /*0064*/ 	.word	0x000008f0


	//----- nvinfo : EIATTR_CRS_STACK_SIZE
	.align		4
.L_703:
        /*0068*/ 	.byte	0x04, 0x1e
        /*006a*/ 	.short	(.L_705 - .L_704)
.L_704:
        /*006c*/ 	.word	0x00000000


	//----- nvinfo : EIATTR_CBANK_PARAM_SIZE
	.align		4
.L_705:
        /*0070*/ 	.byte	0x03, 0x19
        /*0072*/ 	.short	0x0020


	//----- nvinfo : EIATTR_PARAM_CBANK
	.align		4
        /*0074*/ 	.byte	0x04, 0x0a
        /*0076*/ 	.short	(.L_707 - .L_706)
	.align		4
.L_706:
        /*0078*/ 	.word	index@(.nv.constant0._Z10_pow_64_01idPdS_)
        /*007c*/ 	.short	0x0380
        /*007e*/ 	.short	0x0020


	//----- nvinfo : EIATTR_SW_WAR
	.align		4
.L_707:
        /*0080*/ 	.byte	0x04, 0x36
        /*0082*/ 	.short	(.L_709 - .L_708)
.L_708:
        /*0084*/ 	.word	0x00000008
.L_709:


//--------------------- .nv.info._Z10_pow_32_01ifPfS_ --------------------------
	.section	.nv.info._Z10_pow_32_01ifPfS_,"",@"SHT_CUDA_INFO"
	.sectionflags	@""
	.align	4


	//----- nvinfo : EIATTR_CUDA_API_VERSION
	.align		4
        /*0000*/ 	.byte	0x04, 0x37
        /*0002*/ 	.short	(.L_711 - .L_710)
.L_710:
        /*0004*/ 	.word	0x00000082


	//----- nvinfo : EIATTR_KPARAM_INFO
	.align		4
.L_711:
        /*0008*/ 	.byte	0x04, 0x17
        /*000a*/ 	.short	(.L_713 - .L_712)
.L_712:
        /*000c*/ 	.word	0x00000000
        /*0010*/ 	.short	0x0003
        /*0012*/ 	.short	0x0010
        /*0014*/ 	.byte	0x00, 0xf5, 0x21, 0x00


	//----- nvinfo : EIATTR_KPARAM_INFO
	.align		4
.L_713:
        /*0018*/ 	.byte	0x04, 0x17
        /*001a*/ 	.short	(.L_715 - .L_714)
.L_714:
        /*001c*/ 	.word	0x00000000
        /*0020*/ 	.short	0x0002
        /*0022*/ 	.short	0x0008
        /*0024*/ 	.byte	0x00, 0xf5, 0x21, 0x00


	//----- nvinfo : EIATTR_KPARAM_INFO
	.align		4
.L_715:
        /*0028*/ 	.byte	0x04, 0x17
        /*002a*/ 	.short	(.L_717 - .L_716)
.L_716:
        /*002c*/ 	.word	0x00000000
        /*0030*/ 	.short	0x0001
        /*0032*/ 	.short	0x0004
        /*0034*/ 	.byte	0x00, 0xf0, 0x11, 0x00


	//----- nvinfo : EIATTR_KPARAM_INFO
	.align		4
.L_717:
        /*0038*/ 	.byte	0x04, 0x17
        /*003a*/ 	.short	(.L_719 - .L_718)
.L_718:
        /*003c*/ 	.word	0x00000000
        /*0040*/ 	.short	0x0000
        /*0042*/ 	.short	0x0000
        /*0044*/ 	.byte	0x00, 0xf0, 0x11, 0x00


	//----- nvinfo : EIATTR_SPARSE_MMA_MASK
	.align		4
.L_719:
        /*0048*/ 	.byte	0x03, 0x50
        /*004a*/ 	.short	0x0000


	//----- nvinfo : EIATTR_MAXREG_COUNT
	.align		4
        /*004c*/ 	.byte	0x03, 0x1b
        /*004e*/ 	.short	0x00ff


	//----- nvinfo : EIATTR_MERCURY_ISA_VERSION
	.align		4
        /*0050*/ 	.byte	0x03, 0x5f
        /*0052*/ 	.short	0x0101


	//----- nvinfo : EIATTR_VRC_CTA_INIT_COUNT
	.align		4
        /*0054*/ 	.byte	0x02, 0x4a
	.zero		1
	.zero		1


	//----- nvinfo : EIATTR_EXIT_INSTR_OFFSETS
	.align		4
        /*0058*/ 	.byte	0x04, 0x1c
        /*005a*/ 	.short	(.L_721 - .L_720)


	//   ....[0]....
.L_720:
        /*005c*/ 	.word	0x00000070


	//   ....[1]....
        /*0060*/ 	.word	0x00000720


	//   ....[2]....
        /*0064*/ 	.word	0x00000af0


	//----- nvinfo : EIATTR_CRS_STACK_SIZE
	.align		4
.L_721:
        /*0068*/ 	.byte	0x04, 0x1e
        /*006a*/ 	.short	(.L_723 - .L_722)
.L_722:
        /*006c*/ 	.word	0x00000000


	//----- nvinfo : EIATTR_CBANK_PARAM_SIZE
	.align		4
.L_723:
        /*0070*/ 	.byte	0x03, 0x19
        /*0072*/ 	.short	0x0018


	//----- nvinfo : EIATTR_PARAM_CBANK
	.align		4
        /*0074*/ 	.byte	0x04, 0x0a
        /*0076*/ 	.short	(.L_725 - .L_724)
	.align		4
.L_724:
        /*0078*/ 	.word	index@(.nv.constant0._Z10_pow_32_01ifPfS_)
        /*007c*/ 	.short	0x0380
        /*007e*/ 	.short	0x0018


	//----- nvinfo : EIATTR_SW_WAR
	.align		4
.L_725:
        /*0080*/ 	.byte	0x04, 0x36
        /*0082*/ 	.short	(.L_727 - .L_726)
.L_726:
        /*0084*/ 	.word	0x00000008
.L_727:


//--------------------- .nv.info._Z10_div_64_01idPdS_ --------------------------
	.section	.nv.info._Z10_div_64_01idPdS_,"",@"SHT_CUDA_INFO"
	.sectionflags	@""
	.align	4


	//----- nvinfo : EIATTR_CUDA_API_VERSION
	.align		4
        /*0000*/ 	.byte	0x04, 0x37
        /*0002*/ 	.short	(.L_729 - .L_728)
.L_728:
        /*0004*/ 	.word	0x00000082


	//----- nvinfo : EIATTR_KPARAM_INFO
	.align		4
.L_729:
        /*0008*/ 	.byte	0x04, 0x17
        /*000a*/ 	.short	(.L_731 - .L_730)
.L_730:
        /*000c*/ 	.word	0x00000000
        /*0010*/ 	.short	0x0003
        /*0012*/ 	.short	0x0018
        /*0014*/ 	.byte	0x00, 0xf5, 0x21, 0x00


	//----- nvinfo : EIATTR_KPARAM_INFO
	.align		4
.L_731:
        /*0018*/ 	.byte	0x04, 0x17
        /*001a*/ 	.short	(.L_733 - .L_732)
.L_732:
        /*001c*/ 	.word	0x00000000
        /*0020*/ 	.short	0x0002
        /*0022*/ 	.short	0x0010
        /*0024*/ 	.byte	0x00, 0xf5, 0x21, 0x00


	//----- nvinfo : EIATTR_KPARAM_INFO
	.align		4
.L_733:
        /*0028*/ 	.byte	0x04, 0x17
        /*002a*/ 	.short	(.L_735 - .L_734)
.L_734:
        /*002c*/ 	.word	0x00000000
        /*0030*/ 	.short	0x0001
        /*0032*/ 	.short	0x0008
        /*0034*/ 	.byte	0x00, 0xf0, 0x21, 0x00


	//----- nvinfo : EIATTR_KPARAM_INFO
	.align		4
.L_735:
        /*0038*/ 	.byte	0x04, 0x17
        /*003a*/ 	.short	(.L_737 - .L_736)
.L_736:
        /*003c*/ 	.word	0x00000000
        /*0040*/ 	.short	0x0000
        /*0042*/ 	.short	0x0000
        /*0044*/ 	.byte	0x00, 0xf0, 0x11, 0x00


	//----- nvinfo : EIATTR_SPARSE_MMA_MASK
	.align		4
.L_737:
        /*0048*/ 	.byte	0x03, 0x50
        /*004a*/ 	.short	0x0000


	//----- nvinfo : EIATTR_MAXREG_COUNT
	.align		4
        /*004c*/ 	.byte	0x03, 0x1b
        /*004e*/ 	.short	0x00ff


	//----- nvinfo : EIATTR_MERCURY_ISA_VERSION
	.align		4
        /*0050*/ 	.byte	0x03, 0x5f
        /*0052*/ 	.short	0x0101


	//----- nvinfo : EIATTR_VRC_CTA_INIT_COUNT
	.align		4
        /*0054*/ 	.byte	0x02, 0x4a
	.zero		1
	.zero		1


	//----- nvinfo : EIATTR_EXIT_INSTR_OFFSETS
	.align		4
        /*0058*/ 	.byte	0x04, 0x1c
        /*005a*/ 	.short	(.L_739 - .L_738)


	//   ....[0]....
.L_738:
        /*005c*/ 	.word	0x00000070


	//   ....[1]....
        /*0060*/ 	.word	0x000002c0


	//----- nvinfo : EIATTR_CRS_STACK_SIZE
	.align		4
.L_739:
        /*0064*/ 	.byte	0x04, 0x1e
        /*0066*/ 	.short	(.L_741 - .L_740)
.L_740:
        /*0068*/ 	.word	0x00000000


	//----- nvinfo : EIATTR_CBANK_PARAM_SIZE
	.align		4
.L_741:
        /*006c*/ 	.byte	0x03, 0x19
        /*006e*/ 	.short	0x0020


	//----- nvinfo : EIATTR_PARAM_CBANK
	.align		4
        /*0070*/ 	.byte	0x04, 0x0a
        /*0072*/ 	.short	(.L_743 - .L_742)
	.align		4
.L_742:
        /*0074*/ 	.word	index@(.nv.constant0._Z10_div_64_01idPdS_)
        /*0078*/ 	.short	0x0380
        /*007a*/ 	.short	0x0020


	//----- nvinfo : EIATTR_SW_WAR
	.align		4
.L_743:
        /*007c*/ 	.byte	0x04, 0x36
        /*007e*/ 	.short	(.L_745 - .L_744)
.L_744:
        /*0080*/ 	.word	0x00000008
.L_745:


//--------------------- .nv.info._Z10_div_32_01ifPfS_ --------------------------
	.section	.nv.info._Z10_div_32_01ifPfS_,"",@"SHT_CUDA_INFO"
	.sectionflags	@""
	.align	4


	//----- nvinfo : EIATTR_CUDA_API_VERSION
	.align		4
        /*0000*/ 	.byte	0x04, 0x37
        /*0002*/ 	.short	(.L_747 - .L_746)
.L_746:
        /*0004*/ 	.word	0x00000082


	//----- nvinfo : EIATTR_KPARAM_INFO
	.align		4
.L_747:
        /*0008*/ 	.byte	0x04, 0x17
        /*000a*/ 	.short	(.L_749 - .L_748)
.L_748:
        /*000c*/ 	.word	0x00000000
        /*0010*/ 	.short	0x0003
        /*0012*/ 	.short	0x0010
        /*0014*/ 	.byte	0x00, 0xf5, 0x21, 0x00


	//----- nvinfo : EIATTR_KPARAM_INFO
	.align		4
.L_749:
        /*0018*/ 	.byte	0x04, 0x17
        /*001a*/ 	.short	(.L_751 - .L_750)
.L_750:
        /*001c*/ 	.word	0x00000000
        /*0020*/ 	.short	0x0002
        /*0022*/ 	.short	0x0008
        /*0024*/ 	.byte	0x00, 0xf5, 0x21, 0x00


	//----- nvinfo : EIATTR_KPARAM_INFO
	.align		4
.L_751:
        /*0028*/ 	.byte	0x04, 0x17
        /*002a*/ 	.short	(.L_753 - .L_752)
.L_752:
        /*002c*/ 	.word	0x00000000
        /*0030*/ 	.short	0x0001
        /*0032*/ 	.short	0x0004
        /*0034*/ 	.byte	0x00, 0xf0, 0x11, 0x00


	//----- nvinfo : EIATTR_KPARAM_INFO
	.align		4
.L_753:
        /*0038*/ 	.byte	0x04, 0x17
        /*003a*/ 	.short	(.L_755 - .L_754)
.L_754:
        /*003c*/ 	.word	0x00000000
        /*0040*/ 	.short	0x0000
        /*0042*/ 	.short	0x0000
        /*0044*/ 	.byte	0x00, 0xf0, 0x11, 0x00


	//----- nvinfo : EIATTR_SPARSE_MMA_MASK
	.align		4
.L_755:
        /*0048*/ 	.byte	0x03, 0x50
        /*004a*/ 	.short	0x0000


	//----- nvinfo : EIATTR_MAXREG_COUNT
	.align		4
        /*004c*/ 	.byte	0x03, 0x1b
        /*004e*/ 	.short	0x00ff


	//----- nvinfo : EIATTR_MERCURY_ISA_VERSION
	.align		4
        /*0050*/ 	.byte	0x03, 0x5f
        /*0052*/ 	.short	0x0101


	//----- nvinfo : EIATTR_VRC_CTA_INIT_COUNT
	.align		4
        /*0054*/ 	.byte	0x02, 0x4a
	.zero		1
	.zero		1


	//----- nvinfo : EIATTR_EXIT_INSTR_OFFSETS
	.align		4
        /*0058*/ 	.byte	0x04, 0x1c
        /*005a*/ 	.short	(.L_757 - .L_756)


	//   ....[0]....
.L_756:
        /*005c*/ 	.word	0x00000070


	//   ....[1]....
        /*0060*/ 	.word	0x00000240


	//----- nvinfo : EIATTR_CRS_STACK_SIZE
	.align		4
.L_757:
        /*0064*/ 	.byte	0x04, 0x1e
        /*0066*/ 	.short	(.L_759 - .L_758)
.L_758:
        /*0068*/ 	.word	0x00000000


	//----- nvinfo : EIATTR_CBANK_PARAM_SIZE
	.align		4
.L_759:
        /*006c*/ 	.byte	0x03, 0x19
        /*006e*/ 	.short	0x0018


	//----- nvinfo : EIATTR_PARAM_CBANK
	.align		4
        /*0070*/ 	.byte	0x04, 0x0a
        /*0072*/ 	.short	(.L_761 - .L_760)
	.align		4
.L_760:
        /*0074*/ 	.word	index@(.nv.constant0._Z10_div_32_01ifPfS_)
        /*0078*/ 	.short	0x0380
        /*007a*/ 	.short	0x0018


	//----- nvinfo : EIATTR_SW_WAR
	.align		4
.L_761:
        /*007c*/ 	.byte	0x04, 0x36
        /*007e*/ 	.short	(.L_763 - .L_762)
.L_762:
        /*0080*/ 	.word	0x00000008
.L_763:


//--------------------- .nv.info._Z10_mul_64_01idPdS_ --------------------------
	.section	.nv.info._Z10_mul_64_01idPdS_,"",@"SHT_CUDA_INFO"
	.sectionflags	@""
	.align	4


	//----- nvinfo : EIATTR_CUDA_API_VERSION
	.align		4
        /*0000*/ 	.byte	0x04, 0x37
        /*0002*/ 	.short	(.L_765 - .L_764)
.L_764:
        /*0004*/ 	.word	0x00000082


	//----- nvinfo : EIATTR_KPARAM_INFO
	.align		4
.L_765:
        /*0008*/ 	.byte	0x04, 0x17
        /*000a*/ 	.short	(.L_767 - .L_766)
.L_766:
        /*000c*/ 	.word	0x00000000
        /*0010*/ 	.short	0x0003
        /*0012*/ 	.short	0x0018
        /*0014*/ 	.byte	0x00, 0xf5, 0x21, 0x00


	//----- nvinfo : EIATTR_KPARAM_INFO
	.align		4
.L_767:
        /*0018*/ 	.byte	0x04, 0x17
        /*001a*/ 	.short	(.L_769 - .L_768)
.L_768:
        /*001c*/ 	.word	0x00000000
        /*0020*/ 	.short	0x0002
        /*0022*/ 	.short	0x0010
        /*0024*/ 	.byte	0x00, 0xf5, 0x21, 0x00


	//----- nvinfo : EIATTR_KPARAM_INFO
	.align		4
.L_769:
        /*0028*/ 	.byte	0x04, 0x17
        /*002a*/ 	.short	(.L_771 - .L_770)
.L_770:
        /*002c*/ 	.word	0x00000000
        /*0030*/ 	.short	0x0001
        /*0032*/ 	.short	0x0008
        /*0034*/ 	.byte	0x00, 0xf0, 0x21, 0x00


	//----- nvinfo : EIATTR_KPARAM_INFO
	.align		4
.L_771:
        /*0038*/ 	.byte	0x04, 0x17
        /*003a*/ 	.short	(.L_773 - .L_772)
.L_772:
        /*003c*/ 	.word	0x00000000
        /*0040*/ 	.short	0x0000
        /*0042*/ 	.short	0x0000
        /*0044*/ 	.byte	0x00, 0xf0, 0x11, 0x00


	//----- nvinfo : EIATTR_SPARSE_MMA_MASK
	.align		4
.L_773:
        /*0048*/ 	.byte	0x03, 0x50
        /*004a*/ 	.short	0x0000


	//----- nvinfo : EIATTR_MAXREG_COUNT
	.align		4
        /*004c*/ 	.byte	0x03, 0x1b
        /*004e*/ 	.short	0x00ff


	//----- nvinfo : EIATTR_MERCURY_ISA_VERSION
	.align		4
        /*0050*/ 	.byte	0x03, 0x5f
        /*0052*/ 	.short	0x0101


	//----- nvinfo : EIATTR_VRC_CTA_INIT_COUNT
	.align		4
        /*0054*/ 	.byte	0x02, 0x4a
	.zero		1
	.zero		1


	//----- nvinfo : EIATTR_EXIT_INSTR_OFFSETS
	.align		4
        /*0058*/ 	.byte	0x04, 0x1c
        /*005a*/ 	.short	(.L_775 - .L_774)


	//   ....[0]....
.L_774:
        /*005c*/ 	.word	0x00000070


	//   ....[1]....
        /*0060*/ 	.word	0x00000160


	//----- nvinfo : EIATTR_CRS_STACK_SIZE
	.align		4
.L_775:
        /*0064*/ 	.byte	0x04, 0x1e
        /*0066*/ 	.short	(.L_777 - .L_776)
.L_776:
        /*0068*/ 	.word	0x00000000


	//----- nvinfo : EIATTR_CBANK_PARAM_SIZE
	.align		4
.L_777:
        /*006c*/ 	.byte	0x03, 0x19
        /*006e*/ 	.short	0x0020


	//----- nvinfo : EIATTR_PARAM_CBANK
	.align		4
        /*0070*/ 	.byte	0x04, 0x0a
        /*0072*/ 	.short	(.L_779 - .L_778)
	.align		4
.L_778:
        /*0074*/ 	.word	index@(.nv.constant0._Z10_mul_64_01idPdS_)
        /*0078*/ 	.short	0x0380
        /*007a*/ 	.short	0x0020


	//----- nvinfo : EIATTR_SW_WAR
	.align		4
.L_779:
        /*007c*/ 	.byte	0x04, 0x36
        /*007e*/ 	.short	(.L_781 - .L_780)
.L_780:
        /*0080*/ 	.word	0x00000008
.L_781:


//--------------------- .nv.info._Z10_mul_32_01ifPfS_ --------------------------
	.section	.nv.info._Z10_mul_32_01ifPfS_,"",@"SHT_CUDA_INFO"
	.sectionflags	@""
	.align	4


	//----- nvinfo : EIATTR_CUDA_API_VERSION
	.align		4
        /*0000*/ 	.byte	0x04, 0x37
        /*0002*/ 	.short	(.L_783 - .L_782)
.L_782:
        /*0004*/ 	.word	0x00000082


	//----- nvinfo : EIATTR_KPARAM_INFO
	.align		4
.L_783:
        /*0008*/ 	.byte	0x04, 0x17
        /*000a*/ 	.short	(.L_785 - .L_784)
.L_784:
        /*000c*/ 	.word	0x00000000
        /*0010*/ 	.short	0x0003
        /*0012*/ 	.short	0x0010
        /*0014*/ 	.byte	0x00, 0xf5, 0x21, 0x00


	//----- nvinfo : EIATTR_KPARAM_INFO
	.align		4
.L_785:
        /*0018*/ 	.byte	0x04, 0x17
        /*001a*/ 	.short	(.L_787 - .L_786)
.L_786:
        /*001c*/ 	.word	0x00000000
        /*0020*/ 	.short	0x0002
        /*0022*/ 	.short	0x0008
        /*0024*/ 	.byte	0x00, 0xf5, 0x21, 0x00


	//----- nvinfo : EIATTR_KPARAM_INFO
	.align		4
.L_787:
        /*0028*/ 	.byte	0x04, 0x17
        /*002a*/ 	.short	(.L_789 - .L_788)
.L_788:
        /*002c*/ 	.word	0x00000000
        /*0030*/ 	.short	0x0001
        /*0032*/ 	.short	0x0004
        /*0034*/ 	.byte	0x00, 0xf0, 0x11, 0x00


	//----- nvinfo : EIATTR_KPARAM_INFO
	.align		4
.L_789:
        /*0038*/ 	.byte	0x04, 0x17
        /*003a*/ 	.short	(.L_791 - .L_790)
.L_790:
        /*003c*/ 	.word	0x00000000
        /*0040*/ 	.short	0x0000
        /*0042*/ 	.short	0x0000
        /*0044*/ 	.byte	0x00, 0xf0, 0x11, 0x00


	//----- nvinfo : EIATTR_SPARSE_MMA_MASK
	.align		4
.L_791:
        /*0048*/ 	.byte	0x03, 0x50
        /*004a*/ 	.short	0x0000


	//----- nvinfo : EIATTR_MAXREG_COUNT
	.align		4
        /*004c*/ 	.byte	0x03, 0x1b
        /*004e*/ 	.short	0x00ff


	//----- nvinfo : EIATTR_MERCURY_ISA_VERSION
	.align		4
        /*0050*/ 	.byte	0x03, 0x5f
        /*0052*/ 	.short	0x0101


	//----- nvinfo : EIATTR_VRC_CTA_INIT_COUNT
	.align		4
        /*0054*/ 	.byte	0x02, 0x4a
	.zero		1
	.zero		1


	//----- nvinfo : EIATTR_EXIT_INSTR_OFFSETS
	.align		4
        /*0058*/ 	.byte	0x04, 0x1c
        /*005a*/ 	.short	(.L_793 - .L_792)


	//   ....[0]....
.L_792:
        /*005c*/ 	.word	0x00000070


	//   ....[1]....
        /*0060*/ 	.word	0x00000160


	//----- nvinfo : EIATTR_CRS_STACK_SIZE
	.align		4
.L_793:
        /*0064*/ 	.byte	0x04, 0x1e
        /*0066*/ 	.short	(.L_795 - .L_794)
.L_794:
        /*0068*/ 	.word	0x00000000


	//----- nvinfo : EIATTR_CBANK_PARAM_SIZE
	.align		4
.L_795:
        /*006c*/ 	.byte	0x03, 0x19
        /*006e*/ 	.short	0x0018


	//----- nvinfo : EIATTR_PARAM_CBANK
	.align		4
        /*0070*/ 	.byte	0x04, 0x0a
        /*0072*/ 	.short	(.L_797 - .L_796)
	.align		4
.L_796:
        /*0074*/ 	.word	index@(.nv.constant0._Z10_mul_32_01ifPfS_)
        /*0078*/ 	.short	0x0380
        /*007a*/ 	.short	0x0018


	//----- nvinfo : EIATTR_SW_WAR
	.align		4
.L_797:
        /*007c*/ 	.byte	0x04, 0x36
        /*007e*/ 	.short	(.L_799 - .L_798)
.L_798:
        /*0080*/ 	.word	0x00000008
.L_799:


//--------------------- .nv.info._Z10_sub_64_01idPdS_ --------------------------
	.section	.nv.info._Z10_sub_64_01idPdS_,"",@"SHT_CUDA_INFO"
	.sectionflags	@""
	.align	4


	//----- nvinfo : EIATTR_CUDA_API_VERSION
	.align		4
        /*0000*/ 	.byte	0x04, 0x37
        /*0002*/ 	.short	(.L_801 - .L_800)
.L_800:
        /*0004*/ 	.word	0x00000082


	//----- nvinfo : EIATTR_KPARAM_INFO
	.align		4
.L_801:
        /*0008*/ 	.byte	0x04, 0x17
        /*000a*/ 	.short	(.L_803 - .L_802)
.L_802:
        /*000c*/ 	.word	0x00000000
        /*0010*/ 	.short	0x0003
        /*0012*/ 	.short	0x0018
        /*0014*/ 	.byte	0x00, 0xf5, 0x21, 0x00


	//----- nvinfo : EIATTR_KPARAM_INFO
	.align		4
.L_803:
        /*0018*/ 	.byte	0x04, 0x17
        /*001a*/ 	.short	(.L_805 - .L_804)
.L_804:
        /*001c*/ 	.word	0x00000000
        /*0020*/ 	.short	0x0002
        /*0022*/ 	.short	0x0010
        /*0024*/ 	.byte	0x00, 0xf5, 0x21, 0x00


	//----- nvinfo : EIATTR_KPARAM_INFO
	.align		4
.L_805:
        /*0028*/ 	.byte	0x04, 0x17
        /*002a*/ 	.short	(.L_807 - .L_806)
.L_806:
        /*002c*/ 	.word	0x00000000
        /*0030*/ 	.short	0x0001
        /*0032*/ 	.short	0x0008
        /*0034*/ 	.byte	0x00, 0xf0, 0x21, 0x00


	//----- nvinfo : EIATTR_KPARAM_INFO
	.align		4
.L_807:
        /*0038*/ 	.byte	0x04, 0x17
        /*003a*/ 	.short	(.L_809 - .L_808)
.L_808:
        /*003c*/ 	.word	0x00000000
        /*0040*/ 	.short	0x0000
        /*0042*/ 	.short	0x0000
        /*0044*/ 	.byte	0x00, 0xf0, 0x11, 0x00


	//----- nvinfo : EIATTR_SPARSE_MMA_MASK
	.align		4
.L_809:
        /*0048*/ 	.byte	0x03, 0x50
        /*004a*/ 	.short	0x0000


	//----- nvinfo : EIATTR_MAXREG_COUNT
	.align		4
        /*004c*/ 	.byte	0x03, 0x1b
        /*004e*/ 	.short	0x00ff


	//----- nvinfo : EIATTR_MERCURY_ISA_VERSION
	.align		4
        /*0050*/ 	.byte	0x03, 0x5f
        /*0052*/ 	.short	0x0101


	//----- nvinfo : EIATTR_VRC_CTA_INIT_COUNT
	.align		4
        /*0054*/ 	.byte	0x02, 0x4a
	.zero		1
	.zero		1


	//----- nvinfo : EIATTR_EXIT_INSTR_OFFSETS
	.align		4
        /*0058*/ 	.byte	0x04, 0x1c
        /*005a*/ 	.short	(.L_811 - .L_810)


	//   ....[0]....
.L_810:
        /*005c*/ 	.word	0x00000070


	//   ....[1]....
        /*0060*/ 	.word	0x00000160


	//----- nvinfo : EIATTR_CRS_STACK_SIZE
	.align		4
.L_811:
        /*0064*/ 	.byte	0x04, 0x1e
        /*0066*/ 	.short	(.L_813 - .L_812)
.L_812:
        /*0068*/ 	.word	0x00000000


	//----- nvinfo : EIATTR_CBANK_PARAM_SIZE
	.align		4
.L_813:
        /*006c*/ 	.byte	0x03, 0x19
        /*006e*/ 	.short	0x0020


	//----- nvinfo : EIATTR_PARAM_CBANK
	.align		4
        /*0070*/ 	.byte	0x04, 0x0a
        /*0072*/ 	.short	(.L_815 - .L_814)
	.align		4
.L_814:
        /*0074*/ 	.word	index@(.nv.constant0._Z10_sub_64_01idPdS_)
        /*0078*/ 	.short	0x0380
        /*007a*/ 	.short	0x0020


	//----- nvinfo : EIATTR_SW_WAR
	.align		4
.L_815:
        /*007c*/ 	.byte	0x04, 0x36
        /*007e*/ 	.short	(.L_817 - .L_816)
.L_816:
        /*0080*/ 	.word	0x00000008
.L_817:


//--------------------- .nv.info._Z10_sub_32_01ifPfS_ --------------------------
	.section	.nv.info._Z10_sub_32_01ifPfS_,"",@"SHT_CUDA_INFO"
	.sectionflags	@""
	.align	4


	//----- nvinfo : EIATTR_CUDA_API_VERSION
	.align		4
        /*0000*/ 	.byte	0x04, 0x37
        /*0002*/ 	.short	(.L_819 - .L_818)
.L_818:
        /*0004*/ 	.word	0x00000082


	//----- nvinfo : EIATTR_KPARAM_INFO
	.align		4
.L_819:
        /*0008*/ 	.byte	0x04, 0x17
        /*000a*/ 	.short	(.L_821 - .L_820)
.L_820:
        /*000c*/ 	.word	0x00000000
        /*0010*/ 	.short	0x0003
        /*0012*/ 	.short	0x0010
        /*0014*/ 	.byte	0x00, 0xf5, 0x21, 0x00


	//----- nvinfo : EIATTR_KPARAM_INFO
	.align		4
.L_821:
        /*0018*/ 	.byte	0x04, 0x17
        /*001a*/ 	.short	(.L_823 - .L_822)
.L_822:
        /*001c*/ 	.word	0x00000000
        /*0020*/ 	.short	0x0002
        /*0022*/ 	.short	0x0008
        /*0024*/ 	.byte	0x00, 0xf5, 0x21, 0x00


	//----- nvinfo : EIATTR_KPARAM_INFO
	.align		4
.L_823:
        /*0028*/ 	.byte	0x04, 0x17
        /*002a*/ 	.short	(.L_825 - .L_824)
.L_824:
        /*002c*/ 	.word	0x00000000
        /*0030*/ 	.short	0x0001
        /*0032*/ 	.short	0x0004
        /*0034*/ 	.byte	0x00, 0xf0, 0x11, 0x00


	//----- nvinfo : EIATTR_KPARAM_INFO
	.align		4
.L_825:
        /*0038*/ 	.byte	0x04, 0x17
        /*003a*/ 	.short	(.L_827 - .L_826)
.L_826:
        /*003c*/ 	.word	0x00000000
        /*0040*/ 	.short	0x0000
        /*0042*/ 	.short	0x0000
        /*0044*/ 	.byte	0x00, 0xf0, 0x11, 0x00


	//----- nvinfo : EIATTR_SPARSE_MMA_MASK
	.align		4
.L_827:
        /*0048*/ 	.byte	0x03, 0x50
        /*004a*/ 	.short	0x0000


	//----- nvinfo : EIATTR_MAXREG_COUNT
	.align		4
        /*004c*/ 	.byte	0x03, 0x1b
        /*004e*/ 	.short	0x00ff


	//----- nvinfo : EIATTR_MERCURY_ISA_VERSION
	.align		4
        /*0050*/ 	.byte	0x03, 0x5f
        /*0052*/ 	.short	0x0101


	//----- nvinfo : EIATTR_VRC_CTA_INIT_COUNT
	.align		4
        /*0054*/ 	.byte	0x02, 0x4a
	.zero		1
	.zero		1


	//----- nvinfo : EIATTR_EXIT_INSTR_OFFSETS
	.align		4
        /*0058*/ 	.byte	0x04, 0x1c
        /*005a*/ 	.short	(.L_829 - .L_828)


	//   ....[0]....
.L_828:
        /*005c*/ 	.word	0x00000070


	//   ....[1]....
        /*0060*/ 	.word	0x00000160


	//----- nvinfo : EIATTR_CRS_STACK_SIZE
	.align		4
.L_829:
        /*0064*/ 	.byte	0x04, 0x1e
        /*0066*/ 	.short	(.L_831 - .L_830)
.L_830:
        /*0068*/ 	.word	0x00000000


	//----- nvinfo : EIATTR_CBANK_PARAM_SIZE
	.align		4
.L_831:
        /*006c*/ 	.byte	0x03, 0x19
        /*006e*/ 	.short	0x0018


	//----- nvinfo : EIATTR_PARAM_CBANK
	.align		4
        /*0070*/ 	.byte	0x04, 0x0a
        /*0072*/ 	.short	(.L_833 - .L_832)
	.align		4
.L_832:
        /*0074*/ 	.word	index@(.nv.constant0._Z10_sub_32_01ifPfS_)
        /*0078*/ 	.short	0x0380
        /*007a*/ 	.short	0x0018


	//----- nvinfo : EIATTR_SW_WAR
	.align		4
.L_833:
        /*007c*/ 	.byte	0x04, 0x36
        /*007e*/ 	.short	(.L_835 - .L_834)
.L_834:
        /*0080*/ 	.word	0x00000008
.L_835:


//--------------------- .nv.info._Z10_add_64_01idPdS_ --------------------------
	.section	.nv.info._Z10_add_64_01idPdS_,"",@"SHT_CUDA_INFO"
	.sectionflags	@""
	.align	4


	//----- nvinfo : EIATTR_CUDA_API_VERSION
	.align		4
        /*0000*/ 	.byte	0x04, 0x37
        /*0002*/ 	.short	(.L_837 - .L_836)
.L_836:
        /*0004*/ 	.word	0x00000082


	//----- nvinfo : EIATTR_KPARAM_INFO
	.align		4
.L_837:
        /*0008*/ 	.byte	0x04, 0x17
        /*000a*/ 	.short	(.L_839 - .L_838)
.L_838:
        /*000c*/ 	.word	0x00000000
        /*0010*/ 	.short	0x0003
        /*0012*/ 	.short	0x0018
        /*0014*/ 	.byte	0x00, 0xf5, 0x21, 0x00


	//----- nvinfo : EIATTR_KPARAM_INFO
	.align		4
.L_839:
        /*0018*/ 	.byte	0x04, 0x17
        /*001a*/ 	.short	(.L_841 - .L_840)
.L_840:
        /*001c*/ 	.word	0x00000000
        /*0020*/ 	.short	0x0002
        /*0022*/ 	.short	0x0010
        /*0024*/ 	.byte	0x00, 0xf5, 0x21, 0x00


	//----- nvinfo : EIATTR_KPARAM_INFO
	.align		4
.L_841:
        /*0028*/ 	.byte	0x04, 0x17
        /*002a*/ 	.short	(.L_843 - .L_842)
.L_842:
        /*002c*/ 	.word	0x00000000
        /*0030*/ 	.short	0x0001
        /*0032*/ 	.short	0x0008
        /*0034*/ 	.byte	0x00, 0xf0, 0x21, 0x00


	//----- nvinfo : EIATTR_KPARAM_INFO
	.align		4
.L_843:
        /*0038*/ 	.byte	0x04, 0x17
        /*003a*/ 	.short	(.L_845 - .L_844)
.L_844:
        /*003c*/ 	.word	0x00000000
        /*0040*/ 	.short	0x0000
        /*0042*/ 	.short	0x0000
        /*0044*/ 	.byte	0x00, 0xf0, 0x11, 0x00


	//----- nvinfo : EIATTR_SPARSE_MMA_MASK
	.align		4
.L_845:
        /*0048*/ 	.byte	0x03, 0x50
        /*004a*/ 	.short	0x0000


	//----- nvinfo : EIATTR_MAXREG_COUNT
	.align		4
        /*004c*/ 	.byte	0x03, 0x1b
        /*004e*/ 	.short	0x00ff


	//----- nvinfo : EIATTR_MERCURY_ISA_VERSION
	.align		4
        /*0050*/ 	.byte	0x03, 0x5f
        /*0052*/ 	.short	0x0101


	//----- nvinfo : EIATTR_VRC_CTA_INIT_COUNT
	.align		4
        /*0054*/ 	.byte	0x02, 0x4a
	.zero		1
	.zero		1


	//----- nvinfo : EIATTR_EXIT_INSTR_OFFSETS
	.align		4
        /*0058*/ 	.byte	0x04, 0x1c
        /*005a*/ 	.short	(.L_847 - .L_846)


	//   ....[0]....
.L_846:
        /*005c*/ 	.word	0x00000070


	//   ....[1]....
        /*0060*/ 	.word	0x00000160


	//----- nvinfo : EIATTR_CRS_STACK_SIZE
	.align		4
.L_847:
        /*0064*/ 	.byte	0x04, 0x1e
        /*0066*/ 	.short	(.L_849 - .L_848)
.L_848:
        /*0068*/ 	.word	0x00000000


	//----- nvinfo : EIATTR_CBANK_PARAM_SIZE
	.align		4
.L_849:
        /*006c*/ 	.byte	0x03, 0x19
        /*006e*/ 	.short	0x0020


	//----- nvinfo : EIATTR_PARAM_CBANK
	.align		4
        /*0070*/ 	.byte	0x04, 0x0a
        /*0072*/ 	.short	(.L_851 - .L_850)
	.align		4
.L_850:
        /*0074*/ 	.word	index@(.nv.constant0._Z10_add_64_01idPdS_)
        /*0078*/ 	.short	0x0380
        /*007a*/ 	.short	0x0020


	//----- nvinfo : EIATTR_SW_WAR
	.align		4
.L_851:
        /*007c*/ 	.byte	0x04, 0x36
        /*007e*/ 	.short	(.L_853 - .L_852)
.L_852:
        /*0080*/ 	.word	0x00000008
.L_853:


//--------------------- .nv.info._Z10_add_32_01ifPfS_ --------------------------
	.section	.nv.info._Z10_add_32_01ifPfS_,"",@"SHT_CUDA_INFO"
	.sectionflags	@""
	.align	4


	//----- nvinfo : EIATTR_CUDA_API_VERSION
	.align		4
        /*0000*/ 	.byte	0x04, 0x37
        /*0002*/ 	.short	(.L_855 - .L_854)
.L_854:
        /*0004*/ 	.word	0x00000082


	//----- nvinfo : EIATTR_KPARAM_INFO
	.align		4
.L_855:
        /*0008*/ 	.byte	0x04, 0x17
        /*000a*/ 	.short	(.L_857 - .L_856)
.L_856:
        /*000c*/ 	.word	0x00000000
        /*0010*/ 	.short	0x0003
        /*0012*/ 	.short	0x0010
        /*0014*/ 	.byte	0x00, 0xf5, 0x21, 0x00


	//----- nvinfo : EIATTR_KPARAM_INFO
	.align		4
.L_857:
        /*0018*/ 	.byte	0x04, 0x17
        /*001a*/ 	.short	(.L_859 - .L_858)
.L_858:
        /*001c*/ 	.word	0x00000000
        /*0020*/ 	.short	0x0002
        /*0022*/ 	.short	0x0008
        /*0024*/ 	.byte	0x00, 0xf5, 0x21, 0x00


	//----- nvinfo : EIATTR_KPARAM_INFO
	.align		4
.L_859:
        /*0028*/ 	.byte	0x04, 0x17
        /*002a*/ 	.short	(.L_861 - .L_860)
.L_860:
        /*002c*/ 	.word	0x00000000
        /*0030*/ 	.short	0x0001
        /*0032*/ 	.short	0x0004
        /*0034*/ 	.byte	0x00, 0xf0, 0x11, 0x00


	//----- nvinfo : EIATTR_KPARAM_INFO
	.align		4
.L_861:
        /*0038*/ 	.byte	0x04, 0x17
        /*003a*/ 	.short	(.L_863 - .L_862)
.L_862:
        /*003c*/ 	.word	0x00000000
        /*0040*/ 	.short	0x0000
        /*0042*/ 	.short	0x0000
        /*0044*/ 	.byte	0x00, 0xf0, 0x11, 0x00


	//----- nvinfo : EIATTR_SPARSE_MMA_MASK
	.align		4
.L_863:
        /*0048*/ 	.byte	0x03, 0x50
        /*004a*/ 	.short	0x0000


	//----- nvinfo : EIATTR_MAXREG_COUNT
	.align		4
        /*004c*/ 	.byte	0x03, 0x1b
        /*004e*/ 	.short	0x00ff


	//----- nvinfo : EIATTR_MERCURY_ISA_VERSION
	.align		4
        /*0050*/ 	.byte	0x03, 0x5f
        /*0052*/ 	.short	0x0101


	//----- nvinfo : EIATTR_VRC_CTA_INIT_COUNT
	.align		4
        /*0054*/ 	.byte	0x02, 0x4a
	.zero		1
	.zero		1


	//----- nvinfo : EIATTR_EXIT_INSTR_OFFSETS
	.align		4
        /*0058*/ 	.byte	0x04, 0x1c
        /*005a*/ 	.short	(.L_865 - .L_864)


	//   ....[0]....
.L_864:
        /*005c*/ 	.word	0x00000070


	//   ....[1]....
        /*0060*/ 	.word	0x00000160


	//----- nvinfo : EIATTR_CRS_STACK_SIZE
	.align		4
.L_865:
        /*0064*/ 	.byte	0x04, 0x1e
        /*0066*/ 	.short	(.L_867 - .L_866)
.L_866:
        /*0068*/ 	.word	0x00000000


	//----- nvinfo : EIATTR_CBANK_PARAM_SIZE
	.align		4
.L_867:
        /*006c*/ 	.byte	0x03, 0x19
        /*006e*/ 	.short	0x0018


	//----- nvinfo : EIATTR_PARAM_CBANK
	.align		4
        /*0070*/ 	.byte	0x04, 0x0a
        /*0072*/ 	.short	(.L_869 - .L_868)
	.align		4
.L_868:
        /*0074*/ 	.word	index@(.nv.constant0._Z10_add_32_01ifPfS_)
        /*0078*/ 	.short	0x0380
        /*007a*/ 	.short	0x0018


	//----- nvinfo : EIATTR_SW_WAR
	.align		4
.L_869:
        /*007c*/ 	.byte	0x04, 0x36
        /*007e*/ 	.short	(.L_871 - .L_870)
.L_870:
        /*0080*/ 	.word	0x00000008
.L_871:


//--------------------- .nv.callgraph             --------------------------
	.section	.nv.callgraph,"",@"SHT_CUDA_CALLGRAPH"
	.align	4
	.sectionentsize	8
	.align		4
        /*0000*/ 	.word	0x00000000
	.align		4
        /*0004*/ 	.word	0xffffffff
	.align		4
        /*0008*/ 	.word	0x00000000
	.align		4
        /*000c*/ 	.word	0xfffffffe
	.align		4
        /*0010*/ 	.word	0x00000000
	.align		4
        /*0014*/ 	.word	0xfffffffd
	.align		4
        /*0018*/ 	.word	0x00000000
	.align		4
        /*001c*/ 	.word	0xfffffffc


//--------------------- .text._Z11_rpow_64_01idPdS_ --------------------------
	.section	.text._Z11_rpow_64_01idPdS_,"ax",@progbits
	.align	128
        .global         _Z11_rpow_64_01idPdS_
        .type           _Z11_rpow_64_01idPdS_,@function
        .size           _Z11_rpow_64_01idPdS_,(.L_x_120 - _Z11_rpow_64_01idPdS_)
        .other          _Z11_rpow_64_01idPdS_,@"STO_CUDA_ENTRY STV_DEFAULT"
_Z11_rpow_64_01idPdS_:
.text._Z11_rpow_64_01idPdS_:
[----:B------:R-:W-:Y:S01]  /*0000*/  LDC R1, c[0x0][0x37c] ;  /* 0x0000df00ff017b82 */ /* 0x000fe20000000800 */
[----:B------:R-:W0:Y:S07]  /*0010*/  S2R R2, SR_TID.X ;  /* 0x0000000000027919 */ /* 0x000e2e0000002100 */
[----:B------:R-:W0:Y:S01]  /*0020*/  S2UR UR4, SR_CTAID.X ;  /* 0x00000000000479c3 */ /* 0x000e220000002500 */
[----:B------:R-:W1:Y:S07]  /*0030*/  LDCU UR5, c[0x0][0x380] ;  /* 0x00007000ff0577ac */ /* 0x000e6e0008000800 */
[----:B------:R-:W0:Y:S02]  /*0040*/  LDC R3, c[0x0][0x360] ;  /* 0x0000d800ff037b82 */ /* 0x000e240000000800 */
[----:B0-----:R-:W-:-:S05]  /*0050*/  IMAD R2, R3, UR4, R2 ;  /* 0x0000000403027c24 */ /* 0x001fca000f8e0202 */
[----:B-1----:R-:W-:-:S13]  /*0060*/  ISETP.GE.AND P0, PT, R2, UR5, PT ;  /* 0x0000000502007c0c */ /* 0x002fda000bf06270 */
[----:B------:R-:W-:Y:S05]  /*0070*/  @P0 EXIT ;  /* 0x000000000000094d */ /* 0x000fea0003800000 */
[----:B------:R-:W0:Y:S01]  /*0080*/  LDCU.64 UR8, c[0x0][0x388] ;  /* 0x00007100ff0877ac */ /* 0x000e220008000a00 */
[----:B------:R-:W1:Y:S01]  /*0090*/  LDC.64 R4, c[0x0][0x388] ;  /* 0x0000e200ff047b82 */ /* 0x000e620000000a00 */
[----:B------:R-:W2:Y:S01]  /*00a0*/  LDCU.64 UR12, c[0x0][0x358] ;  /* 0x00006b00ff0c77ac */ /* 0x000ea20008000a00 */
[----:B------:R-:W3:Y:S06]  /*00b0*/  LDCU.64 UR20, c[0x0][0x388] ;  /* 0x00007100ff1477ac */ /* 0x000eec0008000a00 */
[----:B------:R-:W4:Y:S01]  /*00c0*/  LDC.64 R12, c[0x0][0x388] ;  /* 0x0000e200ff0c7b82 */ /* 0x000f220000000a00 */
[----:B------:R-:W1:Y:S01]  /*00d0*/  LDCU UR18, c[0x0][0x380] ;  /* 0x00007000ff1277ac */ /* 0x000e620008000800 */
[----:B------:R-:W1:Y:S06]  /*00e0*/  LDCU UR19, c[0x0][0x38c] ;  /* 0x00007180ff1377ac */ /* 0x000e6c0008000800 */
[----:B------:R-:W2:Y:S01]  /*00f0*/  LDC.64 R10, c[0x0][0x390] ;  /* 0x0000e400ff0a7b82 */ /* 0x000ea20000000a00 */
[----:B0-----:R-:W-:-:S02]  /*0100*/  USHF.R.U32.HI UR4, URZ, 0x14, UR9 ;  /* 0x00000014ff047899 */ /* 0x001fc40008011609 */
[----:B------:R-:W-:Y:S02]  /*0110*/  ULOP3.LUT UR6, UR9, 0x7fffffff, URZ, 0xc0, !UPT ;  /* 0x7fffffff09067892 */ /* 0x000fe4000f8ec0ff */
[----:B------:R-:W-:-:S03]  /*0120*/  ULOP3.LUT UR4, UR4, 0x7ff, URZ, 0xc0, !UPT ;  /* 0x000007ff04047892 */ /* 0x000fc6000f8ec0ff */
[----:B------:R-:W0:Y:S01]  /*0130*/  LDC.64 R8, c[0x0][0x398] ;  /* 0x0000e600ff087b82 */ /* 0x000e220000000a00 */
[----:B-1----:R1:W0:Y:S01]  /*0140*/  FRND.F64.TRUNC R6, R4 ;  /* 0x0000000400067313 */ /* 0x002222000030d800 */
[----:B------:R-:W-:-:S04]  /*0150*/  UIADD3 UR4, UPT, UPT, UR4, -0x3f4, URZ ;  /* 0xfffffc0c04047890 */ /* 0x000fc8000fffe0ff */
[----:B------:R-:W-:Y:S02]  /*0160*/  USHF.L.U32 UR11, UR8, UR4, URZ ;  /* 0x00000004080b7299 */ /* 0x000fe400080006ff */
[----:B------:R-:W-:Y:S02]  /*0170*/  USHF.L.U64.HI UR7, UR8, UR4, UR9 ;  /* 0x0000000408077299 */ /* 0x000fe40008010209 */
[----:B------:R-:W-:-:S03]  /*0180*/  UISETP.NE.U32.AND UP0, UPT, UR11, URZ, UPT ;  /* 0x000000ff0b00728c */ /* 0x000fc6000bf05070 */
[----:B------:R-:W5:Y:S01]  /*0190*/  LDCU UR4, c[0x0][0x370] ;  /* 0x00006e00ff0477ac */ /* 0x000f620008000800 */
[----:B------:R-:W-:-:S06]  /*01a0*/  UISETP.NE.AND.EX UP0, UPT, UR7, -0x80000000, UPT, UP0 ;  /* 0x800000000700788c */ /* 0x000fcc000bf05300 */
[----:B------:R-:W-:Y:S01]  /*01b0*/  PLOP3.LUT P0, PT, PT, PT, UP0, 0x80, 0x8 ;  /* 0x000000000008781c */ /* 0x000fe20003f0f008 */
[----:B------:R-:W-:-:S04]  /*01c0*/  UISETP.GE.AND UP0, UPT, UR9, URZ, UPT ;  /* 0x000000ff0900728c */ /* 0x000fc8000bf06270 */
[----:B------:R-:W-:Y:S01]  /*01d0*/  USEL UR8, URZ, 0x7ff00000, !UP0 ;  /* 0x7ff00000ff087887 */ /* 0x000fe2000c000000 */
[----:B-----5:R-:W-:-:S03]  /*01e0*/  IMAD R3, R3, UR4, RZ ;  /* 0x0000000403037c24 */ /* 0x020fc6000f8e02ff */
[----:B------:R-:W-:-:S04]  /*01f0*/  UIADD3 UR9, UPT, UPT, UR8, -0x80000000, URZ ;  /* 0x8000000008097890 */ /* 0x000fc8000fffe0ff */
[----:B01234-:R-:W-:-:S14]  /*0200*/  DSETP.NEU.AND P0, PT, |R4|, 0.5, !P0 ;  /* 0x3fe000000400742a */ /* 0x01ffdc000470d200 */
.L_x_6:
[----:B0-----:R-:W-:-:S06]  /*0210*/  IMAD.WIDE R4, R2, 0x8, R10 ;  /* 0x0000000802047825 */ /* 0x001fcc00078e020a */
[----:B------:R-:W2:Y:S01]  /*0220*/  LDG.E.64 R4, desc[UR12][R4.64] ;  /* 0x0000000c04047981 */ /* 0x000ea2000c1e1b00 */
[--C-:B------:R-:W-:Y:S01]  /*0230*/  IMAD.MOV.U32 R35, RZ, RZ, R2.reuse ;  /* 0x000000ffff237224 */ /* 0x100fe200078e0002 */
[----:B------:R-:W-:Y:S01]  /*0240*/  BSSY.RECONVERGENT B0, `(.L_x_0) ;  /* 0x0000020000007945 */ /* 0x000fe20003800200 */
[----:B------:R-:W-:-:S05]  /*0250*/  IMAD.IADD R2, R3, 0x1, R2 ;  /* 0x0000000103027824 */ /* 0x000fca00078e0202 */
[----:B------:R-:W-:Y:S01]  /*0260*/  ISETP.GE.AND P2, PT, R2, UR18, PT ;  /* 0x0000001202007c0c */ /* 0x000fe2000bf46270 */
[----:B--2---:R-:W-:-:S14]  /*0270*/  DSETP.NEU.AND P3, PT, R4, RZ, PT ;  /* 0x000000ff0400722a */ /* 0x004fdc0003f6d000 */
[----:B------:R-:W0:Y:S01]  /*0280*/  @!P3 LDC R0, c[0x0][0x38c] ;  /* 0x0000e300ff00bb82 */ /* 0x000e220000000800 */
[----:B------:R-:W-:Y:S01]  /*0290*/  @!P3 SEL R15, R5, RZ, P0 ;  /* 0x000000ff050fb207 */ /* 0x000fe20000000000 */
[----:B------:R-:W-:Y:S01]  /*02a0*/  @!P3 IMAD.MOV.U32 R14, RZ, RZ, RZ ;  /* 0x000000ffff0eb224 */ /* 0x000fe200078e00ff */
[----:B------:R-:W-:Y:S02]  /*02b0*/  @!P3 PLOP3.LUT P1, PT, P0, PT, PT, 0x80, 0x8 ;  /* 0x000000000008b81c */ /* 0x000fe4000072f070 */
[----:B0-----:R-:W-:-:S13]  /*02c0*/  ISETP.GE.OR P4, PT, R0, RZ, P3 ;  /* 0x000000ff0000720c */ /* 0x001fda0001f86670 */
[----:B------:R-:W-:Y:S01]  /*02d0*/  @!P4 LOP3.LUT R15, R15, 0x7ff00000, RZ, 0xfc, !PT ;  /* 0x7ff000000f0fc812 */ /* 0x000fe200078efcff */
[----:B------:R-:W-:Y:S06]  /*02e0*/  @!P3 BRA `(.L_x_1) ;  /* 0x000000000054b947 */ /* 0x000fec0003800000 */
[----:B------:R-:W-:Y:S01]  /*02f0*/  DADD R14, -RZ, |R4| ;  /* 0x00000000ff0e7229 */ /* 0x000fe20000000504 */
[----:B------:R-:W-:Y:S01]  /*0300*/  BSSY.RECONVERGENT B1, `(.L_x_2) ;  /* 0x0000003000017945 */ /* 0x000fe20003800200 */
[----:B------:R-:W-:-:S09]  /*0310*/  MOV R0, 0x330 ;  /* 0x0000033000007802 */ /* 0x000fd20000000f00 */
[----:B------:R-:W-:Y:S05]  /*0320*/  CALL.REL.NOINC `($_Z11_rpow_64_01idPdS_$__internal_accurate_pow) ;  /* 0x0000000000e07944 */ /* 0x000fea0003c00000 */
[----:B------:R-:W-:Y:S05]  /*0330*/  BSYNC.RECONVERGENT B1 ;  /* 0x0000000000017941 */ /* 0x000fea0003800200 */
.L_x_2:
[----:B------:R-:W-:Y:S01]  /*0340*/  IMAD.MOV.U32 R14, RZ, RZ, R17 ;  /* 0x000000ffff0e7224 */ /* 0x000fe200078e0011 */
[----:B------:R-:W-:Y:S01]  /*0350*/  UISETP.NE.U32.AND UP0, UPT, UR11, URZ, UPT ;  /* 0x000000ff0b00728c */ /* 0x000fe2000bf05070 */
[----:B------:R-:W-:Y:S01]  /*0360*/  IMAD.MOV.U32 R15, RZ, RZ, R20 ;  /* 0x000000ffff0f7224 */ /* 0x000fe200078e0014 */
[----:B------:R-:W-:Y:S01]  /*0370*/  DSETP.NEU.AND P3, PT, R6, UR20, PT ;  /* 0x0000001406007e2a */ /* 0x000fe2000bf6d000 */
[----:B------:R-:W-:Y:S01]  /*0380*/  ISETP.GE.AND P4, PT, R5, RZ, PT ;  /* 0x000000ff0500720c */ /* 0x000fe20003f86270 */
[----:B------:R-:W-:-:S03]  /*0390*/  UISETP.NE.AND.EX UP0, UPT, UR7, -0x80000000, UPT, UP0 ;  /* 0x800000000700788c */ /* 0x000fc6000bf05300 */
[----:B------:R-:W-:-:S03]  /*03a0*/  DADD R14, -RZ, -R14 ;  /* 0x00000000ff0e7229 */ /* 0x000fc6000000090e */
[----:B------:R-:W-:Y:S02]  /*03b0*/  PLOP3.LUT P5, PT, PT, PT, UP0, 0x80, 0x8 ;  /* 0x000000000008781c */ /* 0x000fe40003faf008 */
[----:B------:R-:W-:-:S04]  /*03c0*/  PLOP3.LUT P1, PT, PT, PT, UP0, 0x80, 0x8 ;  /* 0x000000000008781c */ /* 0x000fc80003f2f008 */
[----:B------:R-:W-:Y:S02]  /*03d0*/  PLOP3.LUT P1, PT, P1, PT, PT, 0x8, 0x80 ;  /* 0x000000000080781c */ /* 0x000fe40000f2e170 */
[-C--:B------:R-:W-:Y:S02]  /*03e0*/  FSEL R14, R14, R17.reuse, !P5 ;  /* 0x000000110e0e7208 */ /* 0x080fe40006800000 */
[-C--:B------:R-:W-:Y:S02]  /*03f0*/  FSEL R15, R15, R20.reuse, !P5 ;  /* 0x000000140f0f7208 */ /* 0x080fe40006800000 */
[----:B------:R-:W-:Y:S02]  /*0400*/  FSEL R14, R14, R17, !P4 ;  /* 0x000000110e0e7208 */ /* 0x000fe40006000000 */
[----:B------:R-:W-:Y:S02]  /*0410*/  FSEL R15, R15, R20, !P4 ;  /* 0x000000140f0f7208 */ /* 0x000fe40006000000 */
[----:B------:R-:W-:-:S02]  /*0420*/  @P3 FSEL R14, R14, RZ, P4 ;  /* 0x000000ff0e0e3208 */ /* 0x000fc40002000000 */
[----:B------:R-:W-:-:S07]  /*0430*/  @P3 FSEL R15, R15, -QNAN , P4 ;  /* 0xfff800000f0f3808 */ /* 0x000fce0002000000 */
.L_x_1:
[----:B------:R-:W-:Y:S05]  /*0440*/  BSYNC.RECONVERGENT B0 ;  /* 0x0000000000007941 */ /* 0x000fea0003800200 */
.L_x_0:
[----:B------:R-:W-:Y:S01]  /*0450*/  DADD R16, R4, R12 ;  /* 0x0000000004107229 */ /* 0x000fe2000000000c */
[----:B------:R-:W-:Y:S09]  /*0460*/  BSSY.RECONVERGENT B0, `(.L_x_3) ;  /* 0x000001a000007945 */ /* 0x000ff20003800200 */
[----:B------:R-:W-:-:S04]  /*0470*/  LOP3.LUT R16, R17, 0x7ff00000, RZ, 0xc0, !PT ;  /* 0x7ff0000011107812 */ /* 0x000fc800078ec0ff */
[----:B------:R-:W-:-:S13]  /*0480*/  ISETP.NE.AND P3, PT, R16, 0x7ff00000, PT ;  /* 0x7ff000001000780c */ /* 0x000fda0003f65270 */
[----:B------:R-:W-:Y:S05]  /*0490*/  @P3 BRA `(.L_x_4) ;  /* 0x0000000000583947 */ /* 0x000fea0003800000 */
[----:B------:R-:W-:-:S14]  /*04a0*/  DSETP.NAN.AND P3, PT, R4, R12, PT ;  /* 0x0000000c0400722a */ /* 0x000fdc0003f68000 */
[----:B------:R-:W-:Y:S01]  /*04b0*/  @P3 DADD R14, R4, R12 ;  /* 0x00000000040e3229 */ /* 0x000fe2000000000c */
[----:B------:R-:W-:Y:S10]  /*04c0*/  @P3 BRA `(.L_x_4) ;  /* 0x00000000004c3947 */ /* 0x000ff40003800000 */
[----:B------:R-:W-:-:S14]  /*04d0*/  DSETP.NEU.AND P3, PT, |R12|, +INF , PT ;  /* 0x7ff000000c00742a */ /* 0x000fdc0003f6d200 */
[----:B------:R-:W-:Y:S05]  /*04e0*/  @P3 BRA `(.L_x_5) ;  /* 0x0000000000203947 */ /* 0x000fea0003800000 */
[----:B------:R-:W-:Y:S01]  /*04f0*/  ISETP.LE.AND P3, PT, RZ, UR19, PT ;  /* 0x00000013ff007c0c */ /* 0x000fe2000bf63270 */
[----:B------:R-:W-:-:S06]  /*0500*/  DSETP.GT.AND P1, PT, |R4|, 1, PT ;  /* 0x3ff000000400742a */ /* 0x000fcc0003f24200 */
[----:B------:R-:W-:Y:S01]  /*0510*/  SEL R14, RZ, 0x7ff00000, !P1 ;  /* 0x7ff00000ff0e7807 */ /* 0x000fe20004800000 */
[----:B------:R-:W-:-:S05]  /*0520*/  DSETP.NEU.AND P1, PT, R4, -1, PT ;  /* 0xbff000000400742a */ /* 0x000fca0003f2d000 */
[----:B------:R-:W-:-:S04]  /*0530*/  @!P3 LOP3.LUT R14, R14, 0x7ff00000, RZ, 0x3c, !PT ;  /* 0x7ff000000e0eb812 */ /* 0x000fc800078e3cff */
[----:B------:R-:W-:Y:S01]  /*0540*/  SEL R15, R14, 0x3ff00000, P1 ;  /* 0x3ff000000e0f7807 */ /* 0x000fe20000800000 */
[----:B------:R-:W-:Y:S01]  /*0550*/  IMAD.MOV.U32 R14, RZ, RZ, RZ ;  /* 0x000000ffff0e7224 */ /* 0x000fe200078e00ff */
[----:B------:R-:W-:Y:S06]  /*0560*/  BRA `(.L_x_4) ;  /* 0x0000000000247947 */ /* 0x000fec0003800000 */
.L_x_5:
[----:B------:R-:W-:Y:S01]  /*0570*/  DSETP.NEU.AND P4, PT, |R4|, +INF , PT ;  /* 0x7ff000000400742a */ /* 0x000fe20003f8d200 */
[----:B------:R-:W-:Y:S02]  /*0580*/  IMAD.U32 R16, RZ, RZ, UR6 ;  /* 0x00000006ff107e24 */ /* 0x000fe4000f8e00ff */
[----:B------:R-:W-:-:S11]  /*0590*/  IMAD.U32 R0, RZ, RZ, UR9 ;  /* 0x00000009ff007e24 */ /* 0x000fd6000f8e00ff */
[----:B------:R-:W-:Y:S01]  /*05a0*/  @!P4 ISETP.NE.AND P3, PT, R16, 0x3fe00000, PT ;  /* 0x3fe000001000c80c */ /* 0x000fe20003f65270 */
[----:B------:R-:W-:-:S03]  /*05b0*/  @!P4 IMAD.MOV.U32 R14, RZ, RZ, RZ ;  /* 0x000000ffff0ec224 */ /* 0x000fc600078e00ff */
[----:B------:R-:W-:Y:S02]  /*05c0*/  @!P4 SEL R0, R0, UR8, P3 ;  /* 0x000000080000cc07 */ /* 0x000fe40009800000 */
[----:B------:R-:W-:Y:S02]  /*05d0*/  @!P4 ISETP.GE.AND P3, PT, R5, RZ, PT ;  /* 0x000000ff0500c20c */ /* 0x000fe40003f66270 */
[----:B------:R-:W-:-:S04]  /*05e0*/  @!P4 SEL R0, R0, UR8, P1 ;  /* 0x000000080000cc07 */ /* 0x000fc80008800000 */
[----:B------:R-:W-:-:S07]  /*05f0*/  @!P4 SEL R15, R0, UR8, !P3 ;  /* 0x00000008000fcc07 */ /* 0x000fce000d800000 */
.L_x_4:
[----:B------:R-:W-:Y:S05]  /*0600*/  BSYNC.RECONVERGENT B0 ;  /* 0x0000000000007941 */ /* 0x000fea0003800200 */
.L_x_3:
[----:B------:R-:W-:Y:S02]  /*0610*/  DSETP.NEU.AND P3, PT, R4, 1, PT ;  /* 0x3ff000000400742a */ /* 0x000fe40003f6d000 */
[----:B------:R-:W-:Y:S01]  /*0620*/  DSETP.NEU.AND P1, PT, R12, RZ, PT ;  /* 0x000000ff0c00722a */ /* 0x000fe20003f2d000 */
[----:B------:R-:W-:-:S03]  /*0630*/  IMAD.WIDE R4, R35, 0x8, R8 ;  /* 0x0000000823047825 */ /* 0x000fc600078e0208 */
[----:B------:R-:W-:Y:S02]  /*0640*/  FSEL R14, R14, RZ, P3 ;  /* 0x000000ff0e0e7208 */ /* 0x000fe40001800000 */
[----:B------:R-:W-:Y:S02]  /*0650*/  FSEL R15, R15, 1.875, P3 ;  /* 0x3ff000000f0f7808 */ /* 0x000fe40001800000 */
[----:B------:R-:W-:Y:S02]  /*0660*/  FSEL R14, R14, RZ, P1 ;  /* 0x000000ff0e0e7208 */ /* 0x000fe40000800000 */
[----:B------:R-:W-:-:S05]  /*0670*/  FSEL R15, R15, 1.875, P1 ;  /* 0x3ff000000f0f7808 */ /* 0x000fca0000800000 */
[----:B------:R0:W-:Y:S01]  /*0680*/  STG.E.64 desc[UR12][R4.64], R14 ;  /* 0x0000000e04007986 */ /* 0x0001e2000c101b0c */
[----:B------:R-:W-:Y:S05]  /*0690*/  @!P2 BRA `(.L_x_6) ;  /* 0xfffffff800dca947 */ /* 0x000fea000383ffff */
[----:B------:R-:W-:Y:S05]  /*06a0*/  EXIT ;  /* 0x000000000000794d */ /* 0x000fea0003800000 */
        .type           $_Z11_rpow_64_01idPdS_$__internal_accurate_pow,@function
        .size           $_Z11_rpow_64_01idPdS_$__internal_accurate_pow,(.L_x_120 - $_Z11_rpow_64_01idPdS_$__internal_accurate_pow)
$_Z11_rpow_64_01idPdS_$__internal_accurate_pow:
[----:B------:R-:W-:Y:S01]  /*06b0*/  ISETP.GT.U32.AND P1, PT, R15, 0xfffff, PT ;  /* 0x000fffff0f00780c */ /* 0x000fe20003f24070 */
[----:B------:R-:W-:Y:S01]  /*06c0*/  IMAD.MOV.U32 R18, RZ, RZ, R15 ;  /* 0x000000ffff127224 */ /* 0x000fe200078e000f */
[----:B------:R-:W-:Y:S01]  /*06d0*/  UMOV UR4, 0x7d2cafe2 ;  /* 0x7d2cafe200047882 */ /* 0x000fe20000000000 */
[----:B------:R-:W-:Y:S01]  /*06e0*/  IMAD.MOV.U32 R22, RZ, RZ, RZ ;  /* 0x000000ffff167224 */ /* 0x000fe200078e00ff */
[----:B------:R-:W-:Y:S01]  /*06f0*/  UMOV UR5, 0x3eb0f5ff ;  /* 0x3eb0f5ff00057882 */ /* 0x000fe20000000000 */
[----:B------:R-:W-:Y:S01]  /*0700*/  IMAD.MOV.U32 R28, RZ, RZ, 0x41ad3b5a ;  /* 0x41ad3b5aff1c7424 */ /* 0x000fe200078e00ff */
[----:B------:R-:W-:Y:S01]  /*0710*/  UMOV UR14, 0xfefa39ef ;  /* 0xfefa39ef000e7882 */ /* 0x000fe20000000000 */
[----:B------:R-:W-:Y:S01]  /*0720*/  IMAD.MOV.U32 R29, RZ, RZ, 0x3ed0f5d2 ;  /* 0x3ed0f5d2ff1d7424 */ /* 0x000fe200078e00ff */
[----:B------:R-:W-:Y:S01]  /*0730*/  UMOV UR15, 0x3fe62e42 ;  /* 0x3fe62e42000f7882 */ /* 0x000fe20000000000 */
[----:B------:R-:W-:Y:S01]  /*0740*/  UMOV UR16, 0x3b39803f ;  /* 0x3b39803f00107882 */ /* 0x000fe20000000000 */
[----:B------:R-:W-:-:S03]  /*0750*/  UMOV UR17, 0x3c7abc9e ;  /* 0x3c7abc9e00117882 */ /* 0x000fc60000000000 */
[----:B------:R-:W-:-:S10]  /*0760*/  @!P1 DMUL R16, R14, 1.80143985094819840000e+16 ;  /* 0x435000000e109828 */ /* 0x000fd40000000000 */
[----:B------:R-:W-:Y:S02]  /*0770*/  @!P1 IMAD.MOV.U32 R18, RZ, RZ, R17 ;  /* 0x000000ffff129224 */ /* 0x000fe400078e0011 */
[----:B------:R-:W-:-:S03]  /*0780*/  @!P1 IMAD.MOV.U32 R14, RZ, RZ, R16 ;  /* 0x000000ffff0e9224 */ /* 0x000fc600078e0010 */
[----:B------:R-:W-:Y:S01]  /*0790*/  LOP3.LUT R18, R18, 0x800fffff, RZ, 0xc0, !PT ;  /* 0x800fffff12127812 */ /* 0x000fe200078ec0ff */
[----:B------:R-:W-:Y:S01]  /*07a0*/  IMAD.MOV.U32 R20, RZ, RZ, R14 ;  /* 0x000000ffff147224 */ /* 0x000fe200078e000e */
[----:B------:R-:W-:Y:S02]  /*07b0*/  SHF.R.U32.HI R14, RZ, 0x14, R15 ;  /* 0x00000014ff0e7819 */ /* 0x000fe4000001160f */
[----:B------:R-:W-:Y:S02]  /*07c0*/  LOP3.LUT R21, R18, 0x3ff00000, RZ, 0xfc, !PT ;  /* 0x3ff0000012157812 */ /* 0x000fe400078efcff */
[----:B------:R-:W-:Y:S01]  /*07d0*/  @!P1 LEA.HI R14, R17, 0xffffffca, RZ, 0xc ;  /* 0xffffffca110e9811 */ /* 0x000fe200078f60ff */
[----:B------:R-:W-:Y:S01]  /*07e0*/  IMAD.MOV.U32 R17, RZ, RZ, 0x43300000 ;  /* 0x43300000ff117424 */ /* 0x000fe200078e00ff */
[----:B------:R-:W-:-:S03]  /*07f0*/  ISETP.GE.U32.AND P3, PT, R21, 0x3ff6a09f, PT ;  /* 0x3ff6a09f1500780c */ /* 0x000fc60003f66070 */
[----:B------:R-:W-:-:S10]  /*0800*/  VIADD R16, R14, 0xfffffc01 ;  /* 0xfffffc010e107836 */ /* 0x000fd40000000000 */
[----:B------:R-:W-:Y:S02]  /*0810*/  @P3 VIADD R19, R21, 0xfff00000 ;  /* 0xfff0000015133836 */ /* 0x000fe40000000000 */
[----:B------:R-:W-:Y:S02]  /*0820*/  @P3 VIADD R16, R14, 0xfffffc02 ;  /* 0xfffffc020e103836 */ /* 0x000fe40000000000 */
[----:B------:R-:W-:-:S03]  /*0830*/  @P3 IMAD.MOV.U32 R21, RZ, RZ, R19 ;  /* 0x000000ffff153224 */ /* 0x000fc600078e0013 */
[----:B------:R-:W-:-:S03]  /*0840*/  LOP3.LUT R16, R16, 0x80000000, RZ, 0x3c, !PT ;  /* 0x8000000010107812 */ /* 0x000fc600078e3cff */
[C---:B------:R-:W-:Y:S02]  /*0850*/  DADD R24, R20.reuse, 1 ;  /* 0x3ff0000014187429 */ /* 0x040fe40000000000 */
[----:B------:R-:W-:-:S04]  /*0860*/  DADD R20, R20, -1 ;  /* 0xbff0000014147429 */ /* 0x000fc80000000000 */
[----:B------:R-:W0:Y:S02]  /*0870*/  MUFU.RCP64H R23, R25 ;  /* 0x0000001900177308 */ /* 0x000e240000001800 */
[----:B0-----:R-:W-:-:S08]  /*0880*/  DFMA R18, -R24, R22, 1 ;  /* 0x3ff000001812742b */ /* 0x001fd00000000116 */
[----:B------:R-:W-:-:S08]  /*0890*/  DFMA R18, R18, R18, R18 ;  /* 0x000000121212722b */ /* 0x000fd00000000012 */
[----:B------:R-:W-:-:S08]  /*08a0*/  DFMA R22, R22, R18, R22 ;  /* 0x000000121616722b */ /* 0x000fd00000000016 */
[----:B------:R-:W-:-:S08]  /*08b0*/  DMUL R18, R20, R22 ;  /* 0x0000001614127228 */ /* 0x000fd00000000000 */
[----:B------:R-:W-:-:S08]  /*08c0*/  DFMA R18, R20, R22, R18 ;  /* 0x000000161412722b */ /* 0x000fd00000000012 */
[----:B------:R-:W-:-:S08]  /*08d0*/  DMUL R26, R18, R18 ;  /* 0x00000012121a7228 */ /* 0x000fd00000000000 */
[----:B------:R-:W-:Y:S01]  /*08e0*/  DFMA R24, R26, UR4, R28 ;  /* 0x000000041a187c2b */ /* 0x000fe2000800001c */
[----:B------:R-:W-:Y:S01]  /*08f0*/  UMOV UR4, 0x75488a3f ;  /* 0x75488a3f00047882 */ /* 0x000fe20000000000 */
[----:B------:R-:W-:Y:S01]  /*0900*/  UMOV UR5, 0x3ef3b20a ;  /* 0x3ef3b20a00057882 */ /* 0x000fe20000000000 */
[----:B------:R-:W-:-:S05]  /*0910*/  DADD R28, R20, -R18 ;  /* 0x00000000141c7229 */ /* 0x000fca0000000812 */
[----:B------:R-:W-:Y:S01]  /*0920*/  DFMA R24, R26, R24, UR4 ;  /* 0x000000041a187e2b */ /* 0x000fe20008000018 */
[----:B------:R-:W-:Y:S01]  /*0930*/  UMOV UR4, 0xe4faecd5 ;  /* 0xe4faecd500047882 */ /* 0x000fe20000000000 */
[----:B------:R-:W-:Y:S01]  /*0940*/  UMOV UR5, 0x3f1745cd ;  /* 0x3f1745cd00057882 */ /* 0x000fe20000000000 */
[----:B------:R-:W-:-:S05]  /*0950*/  DADD R30, R28, R28 ;  /* 0x000000001c1e7229 */ /* 0x000fca000000001c */
[----:B------:R-:W-:Y:S01]  /*0960*/  DFMA R24, R26, R24, UR4 ;  /* 0x000000041a187e2b */ /* 0x000fe20008000018 */
[----:B------:R-:W-:Y:S01]  /*0970*/  UMOV UR4, 0x258a578b ;  /* 0x258a578b00047882 */ /* 0x000fe20000000000 */
[----:B------:R-:W-:Y:S01]  /*0980*/  UMOV UR5, 0x3f3c71c7 ;  /* 0x3f3c71c700057882 */ /* 0x000fe20000000000 */
[----:B------:R-:W-:-:S05]  /*0990*/  DFMA R30, R20, -R18, R30 ;  /* 0x80000012141e722b */ /* 0x000fca000000001e */
[----:B------:R-:W-:Y:S01]  /*09a0*/  DFMA R24, R26, R24, UR4 ;  /* 0x000000041a187e2b */ /* 0x000fe20008000018 */
[----:B------:R-:W-:Y:S01]  /*09b0*/  UMOV UR4, 0x9242b910 ;  /* 0x9242b91000047882 */ /* 0x000fe20000000000 */
[----:B------:R-:W-:Y:S01]  /*09c0*/  UMOV UR5, 0x3f624924 ;  /* 0x3f62492400057882 */ /* 0x000fe20000000000 */
[----:B------:R-:W-:-:S05]  /*09d0*/  DMUL R22, R22, R30 ;  /* 0x0000001e16167228 */ /* 0x000fca0000000000 */
[----:B------:R-:W-:Y:S01]  /*09e0*/  DFMA R24, R26, R24, UR4 ;  /* 0x000000041a187e2b */ /* 0x000fe20008000018 */
[----:B------:R-:W-:Y:S01]  /*09f0*/  UMOV UR4, 0x99999dfb ;  /* 0x99999dfb00047882 */ /* 0x000fe20000000000 */
[----:B------:R-:W-:-:S06]  /*0a00*/  UMOV UR5, 0x3f899999 ;  /* 0x3f89999900057882 */ /* 0x000fcc0000000000 */
[----:B------:R-:W-:Y:S01]  /*0a10*/  DFMA R28, R26, R24, UR4 ;  /* 0x000000041a1c7e2b */ /* 0x000fe20008000018 */
[----:B------:R-:W-:Y:S01]  /*0a20*/  UMOV UR4, 0x55555555 ;  /* 0x5555555500047882 */ /* 0x000fe20000000000 */
[----:B------:R-:W-:Y:S01]  /*0a30*/  UMOV UR5, 0x3fb55555 ;  /* 0x3fb5555500057882 */ /* 0x000fe20000000000 */
[----:B------:R-:W-:-:S05]  /*0a40*/  DMUL R24, R18, R18 ;  /* 0x0000001212187228 */ /* 0x000fca0000000000 */
[----:B------:R-:W-:-:S03]  /*0a50*/  DFMA R20, R26, R28, UR4 ;  /* 0x000000041a147e2b */ /* 0x000fc6000800001c */
[----:B------:R-:W-:-:S05]  /*0a60*/  DMUL R32, R18, R24 ;  /* 0x0000001812207228 */ /* 0x000fca0000000000 */
[----:B------:R-:W-:Y:S01]  /*0a70*/  DADD R30, -R20, UR4 ;  /* 0x00000004141e7e29 */ /* 0x000fe20008000100 */
[----:B------:R-:W-:Y:S01]  /*0a80*/  UMOV UR4, 0xb9e7b0 ;  /* 0x00b9e7b000047882 */ /* 0x000fe20000000000 */
[----:B------:R-:W-:-:S06]  /*0a90*/  UMOV UR5, 0x3c46a4cb ;  /* 0x3c46a4cb00057882 */ /* 0x000fcc0000000000 */
[----:B------:R-:W-:Y:S02]  /*0aa0*/  DFMA R26, R26, R28, R30 ;  /* 0x0000001c1a1a722b */ /* 0x000fe4000000001e */
[----:B------:R-:W-:Y:S01]  /*0ab0*/  DFMA R28, R18, R18, -R24 ;  /* 0x00000012121c722b */ /* 0x000fe20000000818 */
[----:B------:R-:W-:Y:S02]  /*0ac0*/  VIADD R31, R23, 0x100000 ;  /* 0x00100000171f7836 */ /* 0x000fe40000000000 */
[----:B------:R-:W-:-:S06]  /*0ad0*/  IMAD.MOV.U32 R30, RZ, RZ, R22 ;  /* 0x000000ffff1e7224 */ /* 0x000fcc00078e0016 */
[----:B------:R-:W-:Y:S02]  /*0ae0*/  DFMA R28, R18, R30, R28 ;  /* 0x0000001e121c722b */ /* 0x000fe4000000001c */
[----:B------:R-:W-:Y:S01]  /*0af0*/  DADD R30, R26, -UR4 ;  /* 0x800000041a1e7e29 */ /* 0x000fe20008000000 */
[----:B------:R-:W-:Y:S01]  /*0b00*/  UMOV UR4, 0x80000000 ;  /* 0x8000000000047882 */ /* 0x000fe20000000000 */
[----:B------:R-:W-:Y:S01]  /*0b10*/  DFMA R26, R18, R24, -R32 ;  /* 0x00000018121a722b */ /* 0x000fe20000000820 */
[----:B------:R-:W-:Y:S02]  /*0b20*/  UMOV UR5, 0x43300000 ;  /* 0x4330000000057882 */ /* 0x000fe40000000000 */
[----:B------:R-:W-:Y:S01]  /*0b30*/  DADD R16, R16, -UR4 ;  /* 0x8000000410107e29 */ /* 0x000fe20008000000 */
[----:B------:R-:W-:Y:S01]  /*0b40*/  UMOV UR4, 0xfefa39ef ;  /* 0xfefa39ef00047882 */ /* 0x000fe20000000000 */
[----:B------:R-:W-:-:S03]  /*0b50*/  UMOV UR5, 0x3fe62e42 ;  /* 0x3fe62e4200057882 */ /* 0x000fc60000000000 */
[----:B------:R-:W-:Y:S02]  /*0b60*/  DFMA R26, R22, R24, R26 ;  /* 0x00000018161a722b */ /* 0x000fe4000000001a */
[----:B------:R-:W-:-:S06]  /*0b70*/  DADD R24, R20, R30 ;  /* 0x0000000014187229 */ /* 0x000fcc000000001e */
[----:B------:R-:W-:Y:S02]  /*0b80*/  DFMA R26, R18, R28, R26 ;  /* 0x0000001c121a722b */ /* 0x000fe4000000001a */
[----:B------:R-:W-:Y:S02]  /*0b90*/  DADD R28, R20, -R24 ;  /* 0x00000000141c7229 */ /* 0x000fe40000000818 */
[----:B------:R-:W-:-:S06]  /*0ba0*/  DMUL R20, R24, R32 ;  /* 0x0000002018147228 */ /* 0x000fcc0000000000 */
[----:B------:R-:W-:Y:S02]  /*0bb0*/  DADD R30, R30, R28 ;  /* 0x000000001e1e7229 */ /* 0x000fe4000000001c */
[----:B------:R-:W-:-:S08]  /*0bc0*/  DFMA R28, R24, R32, -R20 ;  /* 0x00000020181c722b */ /* 0x000fd00000000814 */
[----:B------:R-:W-:-:S08]  /*0bd0*/  DFMA R26, R24, R26, R28 ;  /* 0x0000001a181a722b */ /* 0x000fd0000000001c */
[----:B------:R-:W-:-:S08]  /*0be0*/  DFMA R30, R30, R32, R26 ;  /* 0x000000201e1e722b */ /* 0x000fd0000000001a */
[----:B------:R-:W-:-:S08]  /*0bf0*/  DADD R26, R20, R30 ;  /* 0x00000000141a7229 */ /* 0x000fd0000000001e */
[--C-:B------:R-:W-:Y:S02]  /*0c00*/  DADD R24, R18, R26.reuse ;  /* 0x0000000012187229 */ /* 0x100fe4000000001a */
[----:B------:R-:W-:-:S06]  /*0c10*/  DADD R20, R20, -R26 ;  /* 0x0000000014147229 */ /* 0x000fcc000000081a */
[----:B------:R-:W-:Y:S02]  /*0c20*/  DADD R18, R18, -R24 ;  /* 0x0000000012127229 */ /* 0x000fe40000000818 */
[----:B------:R-:W-:-:S06]  /*0c30*/  DADD R20, R30, R20 ;  /* 0x000000001e147229 */ /* 0x000fcc0000000014 */
[----:B------:R-:W-:-:S08]  /*0c40*/  DADD R18, R26, R18 ;  /* 0x000000001a127229 */ /* 0x000fd00000000012 */
[----:B------:R-:W-:-:S08]  /*0c50*/  DADD R18, R20, R18 ;  /* 0x0000000014127229 */ /* 0x000fd00000000012 */
[----:B------:R-:W-:-:S08]  /*0c60*/  DADD R18, R22, R18 ;  /* 0x0000000016127229 */ /* 0x000fd00000000012 */
[----:B------:R-:W-:-:S08]  /*0c70*/  DADD R20, R24, R18 ;  /* 0x0000000018147229 */ /* 0x000fd00000000012 */
[--C-:B------:R-:W-:Y:S01]  /*0c80*/  DFMA R14, R16, UR4, R20.reuse ;  /* 0x00000004100e7c2b */ /* 0x100fe20008000014 */
[----:B------:R-:W0:Y:S01]  /*0c90*/  LDCU.64 UR4, c[0x0][0x388] ;  /* 0x00007100ff0477ac */ /* 0x000e220008000a00 */
[----:B------:R-:W-:-:S06]  /*0ca0*/  DADD R24, R24, -R20 ;  /* 0x0000000018187229 */ /* 0x000fcc0000000814 */
[----:B------:R-:W-:Y:S02]  /*0cb0*/  DFMA R22, R16, -UR14, R14 ;  /* 0x8000000e10167c2b */ /* 0x000fe4000800000e */
[----:B------:R-:W-:-:S06]  /*0cc0*/  DADD R24, R18, R24 ;  /* 0x0000000012187229 */ /* 0x000fcc0000000018 */
[----:B------:R-:W-:Y:S01]  /*0cd0*/  DADD R22, -R20, R22 ;  /* 0x0000000014167229 */ /* 0x000fe20000000116 */
[----:B0-----:R-:W-:-:S04]  /*0ce0*/  USHF.L.U32 UR10, UR5, 0x1, URZ ;  /* 0x00000001050a7899 */ /* 0x001fc800080006ff */
[----:B------:R-:W-:-:S03]  /*0cf0*/  UISETP.GT.U32.AND UP0, UPT, UR10, -0x2000001, UPT ;  /* 0xfdffffff0a00788c */ /* 0x000fc6000bf04070 */
[----:B------:R-:W-:-:S08]  /*0d00*/  DADD R22, R24, -R22 ;  /* 0x0000000018167229 */ /* 0x000fd00000000816 */
[----:B------:R-:W-:Y:S01]  /*0d10*/  DFMA R22, R16, UR16, R22 ;  /* 0x0000001010167c2b */ /* 0x000fe20008000016 */
[----:B------:R-:W-:-:S07]  /*0d20*/  @UP0 ULOP3.LUT UR5, UR5, 0xff0fffff, URZ, 0xc0, !UPT ;  /* 0xff0fffff05050892 */ /* 0x000fce000f8ec0ff */
[----:B------:R-:W-:-:S08]  /*0d30*/  DADD R16, R14, R22 ;  /* 0x000000000e107229 */ /* 0x000fd00000000016 */
[----:B------:R-:W-:Y:S02]  /*0d40*/  DADD R18, R14, -R16 ;  /* 0x000000000e127229 */ /* 0x000fe40000000810 */
[----:B------:R-:W-:-:S06]  /*0d50*/  DMUL R14, R16, UR4 ;  /* 0x00000004100e7c28 */ /* 0x000fcc0008000000 */
[----:B------:R-:W-:Y:S02]  /*0d60*/  DADD R18, R22, R18 ;  /* 0x0000000016127229 */ /* 0x000fe40000000012 */
[----:B------:R-:W-:-:S08]  /*0d70*/  DFMA R20, R16, UR4, -R14 ;  /* 0x0000000410147c2b */ /* 0x000fd0000800080e */
[----:B------:R-:W-:Y:S01]  /*0d80*/  DFMA R20, R18, UR4, R20 ;  /* 0x0000000412147c2b */ /* 0x000fe20008000014 */
[----:B------:R-:W-:Y:S01]  /*0d90*/  UMOV UR4, 0x3b39803f ;  /* 0x3b39803f00047882 */ /* 0x000fe20000000000 */
[----:B------:R-:W-:Y:S01]  /*0da0*/  IMAD.MOV.U32 R18, RZ, RZ, 0x652b82fe ;  /* 0x652b82feff127424 */ /* 0x000fe200078e00ff */
[----:B------:R-:W-:Y:S01]  /*0db0*/  UMOV UR5, 0x3c7abc9e ;  /* 0x3c7abc9e00057882 */ /* 0x000fe20000000000 */
[----:B------:R-:W-:-:S04]  /*0dc0*/  IMAD.MOV.U32 R19, RZ, RZ, 0x3ff71547 ;  /* 0x3ff71547ff137424 */ /* 0x000fc800078e00ff */
[----:B------:R-:W-:-:S08]  /*0dd0*/  DADD R16, R14, R20 ;  /* 0x000000000e107229 */ /* 0x000fd00000000014 */
[----:B------:R-:W-:Y:S02]  /*0de0*/  DFMA R18, R16, R18, 6.75539944105574400000e+15 ;  /* 0x433800001012742b */ /* 0x000fe40000000012 */
[----:B------:R-:W-:Y:S01]  /*0df0*/  FSETP.GEU.AND P1, PT, |R17|, 4.1917929649353027344, PT ;  /* 0x4086232b1100780b */ /* 0x000fe20003f2e200 */
[----:B------:R-:W-:-:S05]  /*0e00*/  DADD R14, R14, -R16 ;  /* 0x000000000e0e7229 */ /* 0x000fca0000000810 */
[----:B------:R-:W-:-:S03]  /*0e10*/  DADD R22, R18, -6.75539944105574400000e+15 ;  /* 0xc338000012167429 */ /* 0x000fc60000000000 */
[----:B------:R-:W-:-:S05]  /*0e20*/  DADD R20, R20, R14 ;  /* 0x0000000014147229 */ /* 0x000fca000000000e */
[----:B------:R-:W-:-:S08]  /*0e30*/  DFMA R24, R22, -UR14, R16 ;  /* 0x8000000e16187c2b */ /* 0x000fd00008000010 */
[----:B------:R-:W-:Y:S01]  /*0e40*/  DFMA R22, R22, -UR4, R24 ;  /* 0x8000000416167c2b */ /* 0x000fe20008000018 */
[----:B------:R-:W-:Y:S01]  /*0e50*/  UMOV UR4, 0x69ce2bdf ;  /* 0x69ce2bdf00047882 */ /* 0x000fe20000000000 */
[----:B------:R-:W-:Y:S01]  /*0e60*/  IMAD.MOV.U32 R24, RZ, RZ, -0x35dec16 ;  /* 0xfca213eaff187424 */ /* 0x000fe200078e00ff */
[----:B------:R-:W-:Y:S01]  /*0e70*/  UMOV UR5, 0x3e5ade15 ;  /* 0x3e5ade1500057882 */ /* 0x000fe20000000000 */
[----:B------:R-:W-:-:S06]  /*0e80*/  IMAD.MOV.U32 R25, RZ, RZ, 0x3e928af3 ;  /* 0x3e928af3ff197424 */ /* 0x000fcc00078e00ff */
[----:B------:R-:W-:Y:S01]  /*0e90*/  DFMA R24, R22, UR4, R24 ;  /* 0x0000000416187c2b */ /* 0x000fe20008000018 */
[----:B------:R-:W-:Y:S01]  /*0ea0*/  UMOV UR4, 0x62401315 ;  /* 0x6240131500047882 */ /* 0x000fe20000000000 */
[----:B------:R-:W-:-:S06]  /*0eb0*/  UMOV UR5, 0x3ec71dee ;  /* 0x3ec71dee00057882 */ /* 0x000fcc0000000000 */
[----:B------:R-:W-:Y:S01]  /*0ec0*/  DFMA R24, R22, R24, UR4 ;  /* 0x0000000416187e2b */ /* 0x000fe20008000018 */
        /* <DEDUP_REMOVED lines=20> */
[----:B------:R-:W-:-:S08]  /*1010*/  DFMA R24, R22, R24, UR4 ;  /* 0x0000000416187e2b */ /* 0x000fd00008000018 */
[----:B------:R-:W-:-:S08]  /*1020*/  DFMA R24, R22, R24, 1 ;  /* 0x3ff000001618742b */ /* 0x000fd00000000018 */
[----:B------:R-:W-:-:S10]  /*1030*/  DFMA R22, R22, R24, 1 ;  /* 0x3ff000001616742b */ /* 0x000fd40000000018 */
[----:B------:R-:W-:Y:S02]  /*1040*/  IMAD R15, R18, 0x100000, R23 ;  /* 0x00100000120f7824 */ /* 0x000fe400078e0217 */
[----:B------:R-:W-:Y:S01]  /*1050*/  IMAD.MOV.U32 R14, RZ, RZ, R22 ;  /* 0x000000ffff0e7224 */ /* 0x000fe200078e0016 */
[----:B------:R-:W-:Y:S06]  /*1060*/  @!P1 BRA `(.L_x_7) ;  /* 0x0000000000309947 */ /* 0x000fec0003800000 */
[----:B------:R-:W-:Y:S01]  /*1070*/  FSETP.GEU.AND P3, PT, |R17|, 4.2275390625, PT ;  /* 0x408748001100780b */ /* 0x000fe20003f6e200 */
[C---:B------:R-:W-:Y:S02]  /*1080*/  DADD R24, R16.reuse, +INF ;  /* 0x7ff0000010187429 */ /* 0x040fe40000000000 */
[----:B------:R-:W-:-:S08]  /*1090*/  DSETP.GEU.AND P1, PT, R16, RZ, PT ;  /* 0x000000ff1000722a */ /* 0x000fd00003f2e000 */
[----:B------:R-:W-:Y:S02]  /*10a0*/  FSEL R15, R25, RZ, P1 ;  /* 0x000000ff190f7208 */ /* 0x000fe40000800000 */
[----:B------:R-:W-:-:S04]  /*10b0*/  @!P3 LEA.HI R14, R18, R18, RZ, 0x1 ;  /* 0x00000012120eb211 */ /* 0x000fc800078f08ff */
[----:B------:R-:W-:Y:S02]  /*10c0*/  @!P3 SHF.R.S32.HI R17, RZ, 0x1, R14 ;  /* 0x00000001ff11b819 */ /* 0x000fe4000001140e */
[----:B------:R-:W-:-:S03]  /*10d0*/  FSEL R14, R24, RZ, P1 ;  /* 0x000000ff180e7208 */ /* 0x000fc60000800000 */
[----:B------:R-:W-:Y:S02]  /*10e0*/  @!P3 IMAD.IADD R16, R18, 0x1, -R17 ;  /* 0x000000011210b824 */ /* 0x000fe400078e0a11 */
[----:B------:R-:W-:-:S03]  /*10f0*/  @!P3 IMAD R23, R17, 0x100000, R23 ;  /* 0x001000001117b824 */ /* 0x000fc600078e0217 */
[----:B------:R-:W-:Y:S01]  /*1100*/  @!P3 LEA R17, R16, 0x3ff00000, 0x14 ;  /* 0x3ff000001011b811 */ /* 0x000fe200078ea0ff */
[----:B------:R-:W-:-:S06]  /*1110*/  @!P3 IMAD.MOV.U32 R16, RZ, RZ, RZ ;  /* 0x000000ffff10b224 */ /* 0x000fcc00078e00ff */
[----:B------:R-:W-:-:S11]  /*1120*/  @!P3 DMUL R14, R22, R16 ;  /* 0x00000010160eb228 */ /* 0x000fd60000000000 */
.L_x_7:
[----:B------:R-:W-:Y:S02]  /*1130*/  DFMA R20, R20, R14, R14 ;  /* 0x0000000e1414722b */ /* 0x000fe4000000000e */
[----:B------:R-:W-:-:S08]  /*1140*/  DSETP.NEU.AND P1, PT, |R14|, +INF , PT ;  /* 0x7ff000000e00742a */ /* 0x000fd00003f2d200 */
[----:B------:R-:W-:Y:S01]  /*1150*/  FSEL R17, R14, R20, !P1 ;  /* 0x000000140e117208 */ /* 0x000fe20004800000 */
[----:B------:R-:W-:Y:S01]  /*1160*/  IMAD.MOV.U32 R14, RZ, RZ, R0 ;  /* 0x000000ffff0e7224 */ /* 0x000fe200078e0000 */
[----:B------:R-:W-:Y:S01]  /*1170*/  FSEL R20, R15, R21, !P1 ;  /* 0x000000150f147208 */ /* 0x000fe20004800000 */
[----:B------:R-:W-:-:S04]  /*1180*/  IMAD.MOV.U32 R15, RZ, RZ, 0x0 ;  /* 0x00000000ff0f7424 */ /* 0x000fc800078e00ff */
[----:B------:R-:W-:Y:S05]  /*1190*/  RET.REL.NODEC R14 `(_Z11_rpow_64_01idPdS_) ;  /* 0xffffffec0e987950 */ /* 0x000fea0003c3ffff */
.L_x_8:
[----:B------:R-:W-:-:S00]  /*11a0*/  BRA `(.L_x_8) ;  /* 0xfffffffc00fc7947 */ /* 0x000fc0000383ffff */
[----:B------:R-:W-:-:S00]  /*11b0*/  NOP ;  /* 0x0000000000007918 */ /* 0x000fc00000000000 */
        /* <DEDUP_REMOVED lines=12> */
.L_x_120:


//--------------------- .text._Z11_rpow_32_01ifPfS_ --------------------------
	.section	.text._Z11_rpow_32_01ifPfS_,"ax",@progbits
	.align	128
        .global         _Z11_rpow_32_01ifPfS_
        .type           _Z11_rpow_32_01ifPfS_,@function
        .size           _Z11_rpow_32_01ifPfS_,(.L_x_125 - _Z11_rpow_32_01ifPfS_)
        .other          _Z11_rpow_32_01ifPfS_,@"STO_CUDA_ENTRY STV_DEFAULT"
_Z11_rpow_32_01ifPfS_:
.text._Z11_rpow_32_01ifPfS_:
        /* <DEDUP_REMOVED lines=8> */
[----:B------:R-:W0:Y:S01]  /*0080*/  LDC R11, c[0x0][0x384] ;  /* 0x0000e100ff0b7b82 */ /* 0x000e220000000800 */
[----:B------:R-:W1:Y:S01]  /*0090*/  LDCU UR4, c[0x0][0x370] ;  /* 0x00006e00ff0477ac */ /* 0x000e620008000800 */
[----:B------:R-:W2:Y:S06]  /*00a0*/  LDCU.64 UR6, c[0x0][0x358] ;  /* 0x00006b00ff0677ac */ /* 0x000eac0008000a00 */
[----:B------:R-:W3:Y:S08]  /*00b0*/  LDC.64 R2, c[0x0][0x388] ;  /* 0x0000e200ff027b82 */ /* 0x000ef00000000a00 */
[----:B------:R-:W4:Y:S01]  /*00c0*/  LDC.64 R4, c[0x0][0x390] ;  /* 0x0000e400ff047b82 */ /* 0x000f220000000a00 */
[----:B-1----:R-:W-:-:S02]  /*00d0*/  IMAD R8, R8, UR4, RZ ;  /* 0x0000000408087c24 */ /* 0x002fc4000f8e02ff */
[----:B0-----:R-:W-:Y:S01]  /*00e0*/  FMUL R10, R11, 0.5 ;  /* 0x3f0000000b0a7820 */ /* 0x001fe20000400000 */
[----:B------:R-:W0:Y:S04]  /*00f0*/  FRND.FLOOR R0, R11 ;  /* 0x0000000b00007307 */ /* 0x000e280000205000 */
[----:B------:R-:W1:Y:S04]  /*0100*/  LDC.64 R6, c[0x0][0x380] ;  /* 0x0000e000ff067b82 */ /* 0x000e680000000a00 */
[----:B------:R-:W5:Y:S01]  /*0110*/  FRND.TRUNC R10, R10 ;  /* 0x0000000a000a7307 */ /* 0x000f62000020d000 */
[----:B0-----:R-:W-:Y:S01]  /*0120*/  FSETP.NEU.AND P1, PT, R0, R11, PT ;  /* 0x0000000b0000720b */ /* 0x001fe20003f2d000 */
[----:B-----5:R-:W-:-:S04]  /*0130*/  FADD R0, R10, R10 ;  /* 0x0000000a0a007221 */ /* 0x020fc80000000000 */
[----:B--234-:R-:W-:-:S08]  /*0140*/  FADD R0, -R0, R11 ;  /* 0x0000000b00007221 */ /* 0x01cfd00000000100 */
.L_x_11:
[----:B0-----:R-:W-:-:S06]  /*0150*/  IMAD.WIDE R10, R9, 0x4, R2 ;  /* 0x00000004090a7825 */ /* 0x001fcc00078e0202 */
[----:B------:R-:W2:Y:S01]  /*0160*/  LDG.E R10, desc[UR6][R10.64] ;  /* 0x000000060a0a7981 */ /* 0x000ea2000c1e1900 */
[----:B------:R-:W-:Y:S01]  /*0170*/  BSSY.RECONVERGENT B0, `(.L_x_9) ;  /* 0x0000057000007945 */ /* 0x000fe20003800200 */
[C---:B--2---:R-:W-:Y:S01]  /*0180*/  FMUL R13, |R10|.reuse, 16777216 ;  /* 0x4b8000000a0d7820 */ /* 0x044fe20000400200 */
[----:B------:R-:W-:-:S04]  /*0190*/  FSETP.GEU.AND P0, PT, |R10|, 1.175494350822287508e-38, PT ;  /* 0x008000000a00780b */ /* 0x000fc80003f0e200 */
[----:B------:R-:W-:-:S04]  /*01a0*/  FSEL R13, R13, |R10|, !P0 ;  /* 0x4000000a0d0d7208 */ /* 0x000fc80004000000 */
[----:B------:R-:W-:-:S04]  /*01b0*/  IADD3 R12, PT, PT, R13, -0x3f3504f3, RZ ;  /* 0xc0cafb0d0d0c7810 */ /* 0x000fc80007ffe0ff */
[----:B------:R-:W-:Y:S02]  /*01c0*/  LOP3.LUT R14, R12, 0xff800000, RZ, 0xc0, !PT ;  /* 0xff8000000c0e7812 */ /* 0x000fe400078ec0ff */
[----:B------:R-:W-:Y:S02]  /*01d0*/  FSEL R12, RZ, -24, P0 ;  /* 0xc1c00000ff0c7808 */ /* 0x000fe40000000000 */
[----:B------:R-:W-:-:S05]  /*01e0*/  IADD3 R13, PT, PT, R13, -R14, RZ ;  /* 0x8000000e0d0d7210 */ /* 0x000fca0007ffe0ff */
[C---:B------:R-:W-:Y:S01]  /*01f0*/  FADD R15, R13.reuse, 1 ;  /* 0x3f8000000d0f7421 */ /* 0x040fe20000000000 */
[----:B------:R-:W-:Y:S01]  /*0200*/  FADD R16, R13, -1 ;  /* 0xbf8000000d107421 */ /* 0x000fe20000000000 */
[----:B------:R-:W-:-:S03]  /*0210*/  I2FP.F32.S32 R13, R14 ;  /* 0x0000000e000d7245 */ /* 0x000fc60000201400 */
[----:B------:R-:W-:Y:S01]  /*0220*/  FADD R18, R16, R16 ;  /* 0x0000001010127221 */ /* 0x000fe20000000000 */
[----:B------:R-:W0:Y:S01]  /*0230*/  MUFU.RCP R15, R15 ;  /* 0x0000000f000f7308 */ /* 0x000e220000001000 */
[----:B------:R-:W-:Y:S02]  /*0240*/  FFMA R14, R13, 1.1920928955078125e-07, R12 ;  /* 0x340000000d0e7823 */ /* 0x000fe4000000000c */
[----:B0-----:R-:W-:Y:S01]  /*0250*/  FMUL R11, R15, R18 ;  /* 0x000000120f0b7220 */ /* 0x001fe20000400000 */
[----:B------:R-:W-:-:S03]  /*0260*/  HFMA2 R18, -RZ, RZ, 0.771484375, 0.21533203125 ;  /* 0x3a2c32e4ff127431 */ /* 0x000fc600000001ff */
[----:B------:R-:W-:Y:S01]  /*0270*/  FADD R17, R16, -R11 ;  /* 0x8000000b10117221 */ /* 0x000fe20000000000 */
[CC--:B------:R-:W-:Y:S01]  /*0280*/  FMUL R13, R11.reuse, R11.reuse ;  /* 0x0000000b0b0d7220 */ /* 0x0c0fe20000400000 */
[----:B------:R-:W-:Y:S02]  /*0290*/  FFMA R12, R11, 1.4426950216293334961, R14 ;  /* 0x3fb8aa3b0b0c7823 */ /* 0x000fe4000000000e */
[----:B------:R-:W-:Y:S02]  /*02a0*/  FADD R17, R17, R17 ;  /* 0x0000001111117221 */ /* 0x000fe40000000000 */
[----:B------:R-:W-:Y:S01]  /*02b0*/  FADD R14, R14, -R12 ;  /* 0x8000000c0e0e7221 */ /* 0x000fe20000000000 */
[----:B------:R-:W-:Y:S01]  /*02c0*/  FFMA R18, R13, R18, 0.0032181653659790754318 ;  /* 0x3b52e7db0d127423 */ /* 0x000fe20000000012 */
[----:B------:R-:W-:Y:S02]  /*02d0*/  FFMA R16, R16, -R11, R17 ;  /* 0x8000000b10107223 */ /* 0x000fe40000000011 */
[----:B------:R-:W-:Y:S01]  /*02e0*/  FFMA R17, R11, 1.4426950216293334961, R14 ;  /* 0x3fb8aa3b0b117823 */ /* 0x000fe2000000000e */
[----:B------:R-:W-:Y:S01]  /*02f0*/  FFMA R18, R13, R18, 0.018033718690276145935 ;  /* 0x3c93bb730d127423 */ /* 0x000fe20000000012 */
[----:B------:R-:W-:-:S03]  /*0300*/  FMUL R16, R15, R16 ;  /* 0x000000100f107220 */ /* 0x000fc60000400000 */
[----:B------:R-:W-:Y:S01]  /*0310*/  FFMA R18, R13, R18, 0.12022458761930465698 ;  /* 0x3df6384f0d127423 */ /* 0x000fe20000000012 */
[----:B------:R-:W-:-:S03]  /*0320*/  FFMA R14, R16, 1.4426950216293334961, R17 ;  /* 0x3fb8aa3b100e7823 */ /* 0x000fc60000000011 */
[----:B------:R-:W-:Y:S01]  /*0330*/  FMUL R18, R13, R18 ;  /* 0x000000120d127220 */ /* 0x000fe20000400000 */
[----:B------:R-:W-:-:S03]  /*0340*/  FFMA R13, R11, 1.9251366722983220825e-08, R14 ;  /* 0x32a55e340b0d7823 */ /* 0x000fc6000000000e */
[----:B------:R-:W-:-:S04]  /*0350*/  FMUL R14, R18, 3 ;  /* 0x40400000120e7820 */ /* 0x000fc80000400000 */
[----:B------:R-:W-:Y:S01]  /*0360*/  FFMA R13, R16, R14, R13 ;  /* 0x0000000e100d7223 */ /* 0x000fe2000000000d */
[----:B------:R-:W-:-:S03]  /*0370*/  MOV R16, 0x391fcb8e ;  /* 0x391fcb8e00107802 */ /* 0x000fc60000000f00 */
[----:B------:R-:W-:-:S04]  /*0380*/  FFMA R13, R11, R18, R13 ;  /* 0x000000120b0d7223 */ /* 0x000fc8000000000d */
[----:B------:R-:W-:-:S04]  /*0390*/  FADD R11, R12, R13 ;  /* 0x0000000d0c0b7221 */ /* 0x000fc80000000000 */
[----:B-1----:R-:W-:Y:S01]  /*03a0*/  FMUL R14, R11, R7 ;  /* 0x000000070b0e7220 */ /* 0x002fe20000400000 */
[----:B------:R-:W-:-:S03]  /*03b0*/  FADD R12, -R12, R11 ;  /* 0x0000000b0c0c7221 */ /* 0x000fc60000000100 */
[----:B------:R-:W0:Y:S01]  /*03c0*/  FRND R15, R14 ;  /* 0x0000000e000f7307 */ /* 0x000e220000201000 */
[----:B------:R-:W-:Y:S01]  /*03d0*/  FADD R12, R13, -R12 ;  /* 0x8000000c0d0c7221 */ /* 0x000fe20000000000 */
[-C--:B------:R-:W-:Y:S01]  /*03e0*/  FFMA R11, R11, R7.reuse, -R14 ;  /* 0x000000070b0b7223 */ /* 0x080fe2000000080e */
[C---:B------:R-:W-:Y:S02]  /*03f0*/  FSETP.GT.AND P3, PT, |R14|.reuse, 152, PT ;  /* 0x431800000e00780b */ /* 0x040fe40003f64200 */
[----:B------:R-:W-:Y:S01]  /*0400*/  FSETP.GEU.AND P4, PT, R14, RZ, PT ;  /* 0x000000ff0e00720b */ /* 0x000fe20003f8e000 */
[----:B------:R-:W-:Y:S02]  /*0410*/  FFMA R11, R12, R7, R11 ;  /* 0x000000070c0b7223 */ /* 0x000fe4000000000b */
[----:B------:R-:W1:Y:S01]  /*0420*/  F2I.NTZ R13, R14 ;  /* 0x0000000e000d7305 */ /* 0x000e620000203100 */
[----:B0-----:R-:W-:Y:S01]  /*0430*/  FADD R12, R14, -R15 ;  /* 0x8000000f0e0c7221 */ /* 0x001fe20000000000 */
[----:B------:R-:W-:-:S03]  /*0440*/  FSETP.GT.AND P0, PT, R15, RZ, PT ;  /* 0x000000ff0f00720b */ /* 0x000fc60003f04000 */
[----:B------:R-:W-:-:S04]  /*0450*/  FADD R11, R11, R12 ;  /* 0x0000000c0b0b7221 */ /* 0x000fc80000000000 */
[C---:B------:R-:W-:Y:S01]  /*0460*/  FFMA R12, R11.reuse, R16, 0.0013391353422775864601 ;  /* 0x3aaf85ed0b0c7423 */ /* 0x040fe20000000010 */
[----:B------:R-:W-:Y:S02]  /*0470*/  SEL R16, RZ, 0x83000000, P0 ;  /* 0x83000000ff107807 */ /* 0x000fe40000000000 */
[----:B------:R-:W-:Y:S01]  /*0480*/  FSETP.NEU.AND P0, PT, R10, 1, PT ;  /* 0x3f8000000a00780b */ /* 0x000fe20003f0d000 */
[----:B------:R-:W-:Y:S01]  /*0490*/  FFMA R12, R11, R12, 0.0096188392490148544312 ;  /* 0x3c1d98560b0c7423 */ /* 0x000fe2000000000c */
[----:B-1----:R-:W-:Y:S02]  /*04a0*/  LEA R15, R13, -R16, 0x17 ;  /* 0x800000100d0f7211 */ /* 0x002fe400078eb8ff */
[----:B------:R-:W-:Y:S01]  /*04b0*/  FSETP.EQ.OR P0, PT, R7, RZ, !P0 ;  /* 0x000000ff0700720b */ /* 0x000fe20004702400 */
[----:B------:R-:W-:Y:S01]  /*04c0*/  FFMA R12, R11, R12, 0.055503588169813156128 ;  /* 0x3d6357bb0b0c7423 */ /* 0x000fe2000000000c */
[----:B------:R-:W-:-:S03]  /*04d0*/  IADD3 R13, PT, PT, R16, 0x7f000000, RZ ;  /* 0x7f000000100d7810 */ /* 0x000fc60007ffe0ff */
[----:B------:R-:W-:-:S04]  /*04e0*/  FFMA R12, R11, R12, 0.24022644758224487305 ;  /* 0x3e75fdec0b0c7423 */ /* 0x000fc8000000000c */
[----:B------:R-:W-:-:S04]  /*04f0*/  FFMA R12, R11, R12, 0.69314718246459960938 ;  /* 0x3f3172180b0c7423 */ /* 0x000fc8000000000c */
[----:B------:R-:W-:Y:S01]  /*0500*/  FFMA R12, R11, R12, 1 ;  /* 0x3f8000000b0c7423 */ /* 0x000fe2000000000c */
[-C--:B------:R-:W-:Y:S02]  /*0510*/  MOV R11, R9.reuse ;  /* 0x00000009000b7202 */ /* 0x080fe40000000f00 */
[----:B------:R-:W-:Y:S01]  /*0520*/  IADD3 R9, PT, PT, R8, R9, RZ ;  /* 0x0000000908097210 */ /* 0x000fe20007ffe0ff */
[----:B------:R-:W-:Y:S01]  /*0530*/  FMUL R12, R12, R13 ;  /* 0x0000000d0c0c7220 */ /* 0x000fe20000400000 */
[----:B------:R-:W-:Y:S02]  /*0540*/  HFMA2 R13, -RZ, RZ, 1.875, 0 ;  /* 0x3f800000ff0d7431 */ /* 0x000fe400000001ff */
[----:B------:R-:W-:Y:S01]  /*0550*/  ISETP.GE.AND P2, PT, R9, R6, PT ;  /* 0x000000060900720c */ /* 0x000fe20003f46270 */
[----:B------:R-:W-:Y:S01]  /*0560*/  FMUL R12, R12, R15 ;  /* 0x0000000f0c0c7220 */ /* 0x000fe20000400000 */
[----:B------:R-:W-:Y:S01]  /*0570*/  @P3 FSEL R12, RZ, +INF , !P4 ;  /* 0x7f800000ff0c3808 */ /* 0x000fe20006000000 */
[----:B------:R-:W-:Y:S10]  /*0580*/  @P0 BRA `(.L_x_10) ;  /* 0x0000000000540947 */ /* 0x000ff40003800000 */
[----:B------:R-:W-:-:S04]  /*0590*/  FSETP.NAN.AND P0, PT, |R7|, |R7|, PT ;  /* 0x400000070700720b */ /* 0x000fc80003f08200 */
[----:B------:R-:W-:-:S13]  /*05a0*/  FSETP.NUM.AND P0, PT, |R10|, |R10|, !P0 ;  /* 0x4000000a0a00720b */ /* 0x000fda0004707200 */
[----:B------:R-:W-:Y:S01]  /*05b0*/  @!P0 FADD R13, R10, R7 ;  /* 0x000000070a0d8221 */ /* 0x000fe20000000000 */
[----:B------:R-:W-:Y:S06]  /*05c0*/  @!P0 BRA `(.L_x_10) ;  /* 0x0000000000448947 */ /* 0x000fec0003800000 */
[----:B------:R-:W-:-:S04]  /*05d0*/  FSETP.NEU.AND P0, PT, |R10|, +INF , PT ;  /* 0x7f8000000a00780b */ /* 0x000fc80003f0d200 */
[----:B------:R-:W-:-:S04]  /*05e0*/  FSETP.NEU.AND P0, PT, R10, RZ, P0 ;  /* 0x000000ff0a00720b */ /* 0x000fc8000070d000 */
[----:B------:R-:W-:Y:S02]  /*05f0*/  FSETP.GEU.OR P3, PT, R7, RZ, P0 ;  /* 0x000000ff0700720b */ /* 0x000fe4000076e400 */
[----:B------:R-:W-:-:S07]  /*0600*/  FSETP.NEU.AND P4, PT, |R0|, 1, !P0 ;  /* 0x3f8000000000780b */ /* 0x000fce000478d200 */
[----:B------:R-:W-:-:S05]  /*0610*/  @!P0 FADD R14, R10, R10 ;  /* 0x0000000a0a0e8221 */ /* 0x000fca0000000000 */
[----:B------:R-:W-:-:S04]  /*0620*/  @!P3 LOP3.LUT R14, R14, 0x7f800000, RZ, 0x3c, !PT ;  /* 0x7f8000000e0eb812 */ /* 0x000fc800078e3cff */
[----:B------:R-:W-:-:S04]  /*0630*/  @P4 LOP3.LUT R14, R14, 0x7fffffff, RZ, 0xc0, !PT ;  /* 0x7fffffff0e0e4812 */ /* 0x000fc800078ec0ff */
[----:B------:R-:W-:Y:S01]  /*0640*/  @!P0 MOV R13, R14 ;  /* 0x0000000e000d8202 */ /* 0x000fe20000000f00 */
[----:B------:R-:W-:Y:S06]  /*0650*/  @!P0 BRA `(.L_x_10) ;  /* 0x0000000000208947 */ /* 0x000fec0003800000 */
[----:B------:R-:W-:Y:S02]  /*0660*/  FSETP.NEU.AND P0, PT, |R7|, +INF , PT ;  /* 0x7f8000000700780b */ /* 0x000fe40003f0d200 */
[----:B------:R-:W-:-:S13]  /*0670*/  FSETP.EQ.AND P3, PT, R10, -1, PT ;  /* 0xbf8000000a00780b */ /* 0x000fda0003f62000 */
[----:B------:R-:W-:Y:S05]  /*0680*/  @!P0 BRA P3, `(.L_x_10) ;  /* 0x0000000000148947 */ /* 0x000fea0001800000 */
[----:B------:R-:W-:Y:S02]  /*0690*/  FSETP.GEU.AND P0, PT, R10, RZ, PT ;  /* 0x000000ff0a00720b */ /* 0x000fe40003f0e000 */
[----:B------:R-:W-:-:S11]  /*06a0*/  MOV R13, R12 ;  /* 0x0000000c000d7202 */ /* 0x000fd60000000f00 */
[----:B------:R-:W-:-:S04]  /*06b0*/  @!P0 FSETP.NEU.AND P3, PT, |R0|, 1, PT ;  /* 0x3f8000000000880b */ /* 0x000fc80003f6d200 */
[----:B------:R-:W-:-:S04]  /*06c0*/  @!P0 FSEL R10, R12, -R12, P3 ;  /* 0x8000000c0c0a8208 */ /* 0x000fc80001800000 */
[----:B------:R-:W-:-:S07]  /*06d0*/  @!P0 FSEL R13, R10, +QNAN , !P1 ;  /* 0x7fffffff0a0d8808 */ /* 0x000fce0004800000 */
.L_x_10:
[----:B------:R-:W-:Y:S05]  /*06e0*/  BSYNC.RECONVERGENT B0 ;  /* 0x0000000000007941 */ /* 0x000fea0003800200 */
.L_x_9:
[----:B------:R-:W-:-:S05]  /*06f0*/  IMAD.WIDE R10, R11, 0x4, R4 ;  /* 0x000000040b0a7825 */ /* 0x000fca00078e0204 */
[----:B------:R0:W-:Y:S01]  /*0700*/  STG.E desc[UR6][R10.64], R13 ;  /* 0x0000000d0a007986 */ /* 0x0001e2000c101906 */
[----:B------:R-:W-:Y:S05]  /*0710*/  @!P2 BRA `(.L_x_11) ;  /* 0xfffffff8008ca947 */ /* 0x000fea000383ffff */
[----:B------:R-:W-:Y:S05]  /*0720*/  EXIT ;  /* 0x000000000000794d */ /* 0x000fea0003800000 */
.L_x_12:
        /* <DEDUP_REMOVED lines=13> */
.L_x_125:


//--------------------- .text._Z15_tanhback_64_01idPdS_ --------------------------
	.section	.text._Z15_tanhback_64_01idPdS_,"ax",@progbits
	.align	128
        .global         _Z15_tanhback_64_01idPdS_
        .type           _Z15_tanhback_64_01idPdS_,@function
        .size           _Z15_tanhback_64_01idPdS_,(.L_x_126 - _Z15_tanhback_64_01idPdS_)
        .other          _Z15_tanhback_64_01idPdS_,@"STO_CUDA_ENTRY STV_DEFAULT"
_Z15_tanhback_64_01idPdS_:
.text._Z15_tanhback_64_01idPdS_:
        /* <DEDUP_REMOVED lines=8> */
[----:B------:R-:W0:Y:S01]  /*0080*/  LDC.64 R8, c[0x0][0x390] ;  /* 0x0000e400ff087b82 */ /* 0x000e220000000a00 */
[----:B------:R-:W1:Y:S01]  /*0090*/  LDCU UR4, c[0x0][0x370] ;  /* 0x00006e00ff0477ac */ /* 0x000e620008000800 */
[----:B------:R-:W2:Y:S06]  /*00a0*/  LDCU.64 UR6, c[0x0][0x358] ;  /* 0x00006b00ff0677ac */ /* 0x000eac0008000a00 */
[----:B------:R-:W3:Y:S01]  /*00b0*/  LDC.64 R10, c[0x0][0x398] ;  /* 0x0000e600ff0a7b82 */ /* 0x000ee20000000a00 */
[----:B------:R-:W4:Y:S01]  /*00c0*/  LDCU.64 UR8, c[0x0][0x388] ;  /* 0x00007100ff0877ac */ /* 0x000f220008000a00 */
[----:B-1----:R-:W-:-:S07]  /*00d0*/  IMAD R13, R13, UR4, RZ ;  /* 0x000000040d0d7c24 */ /* 0x002fce000f8e02ff */
.L_x_13:
[----:B0-----:R-:W-:-:S06]  /*00e0*/  IMAD.WIDE R2, R0, 0x8, R8 ;  /* 0x0000000800027825 */ /* 0x001fcc00078e0208 */
[----:B--2---:R-:W2:Y:S01]  /*00f0*/  LDG.E.64 R2, desc[UR6][R2.64] ;  /* 0x0000000602027981 */ /* 0x004ea2000c1e1b00 */
[----:B-1-3--:R-:W-:Y:S01]  /*0100*/  IMAD.WIDE R6, R0, 0x8, R10 ;  /* 0x0000000800067825 */ /* 0x00afe200078e020a */
[----:B------:R-:W-:-:S04]  /*0110*/  IADD3 R0, PT, PT, R13, R0, RZ ;  /* 0x000000000d007210 */ /* 0x000fc80007ffe0ff */
[----:B------:R-:W-:Y:S01]  /*0120*/  ISETP.GE.AND P0, PT, R0, UR5, PT ;  /* 0x0000000500007c0c */ /* 0x000fe2000bf06270 */
[----:B--2---:R-:W-:-:S08]  /*0130*/  DFMA R4, -R2, R2, 1 ;  /* 0x3ff000000204742b */ /* 0x004fd00000000102 */
[----:B----4-:R-:W-:-:S07]  /*0140*/  DMUL R4, R4, UR8 ;  /* 0x0000000804047c28 */ /* 0x010fce0008000000 */
[----:B------:R1:W-:Y:S01]  /*0150*/  STG.E.64 desc[UR6][R6.64], R4 ;  /* 0x0000000406007986 */ /* 0x0003e2000c101b06 */
[----:B------:R-:W-:Y:S05]  /*0160*/  @!P0 BRA `(.L_x_13) ;  /* 0xfffffffc00dc8947 */ /* 0x000fea000383ffff */
[----:B------:R-:W-:Y:S05]  /*0170*/  EXIT ;  /* 0x000000000000794d */ /* 0x000fea0003800000 */
.L_x_14:
        /* <DEDUP_REMOVED lines=16> */
.L_x_126:


//--------------------- .text._Z15_tanhback_32_01ifPfS_ --------------------------
	.section	.text._Z15_tanhback_32_01ifPfS_,"ax",@progbits
	.align	128
        .global         _Z15_tanhback_32_01ifPfS_
        .type           _Z15_tanhback_32_01ifPfS_,@function
        .size           _Z15_tanhback_32_01ifPfS_,(.L_x_127 - _Z15_tanhback_32_01ifPfS_)
        .other          _Z15_tanhback_32_01ifPfS_,@"STO_CUDA_ENTRY STV_DEFAULT"
_Z15_tanhback_32_01ifPfS_:
.text._Z15_tanhback_32_01ifPfS_:
        /* <DEDUP_REMOVED lines=12> */
[----:B------:R-:W4:Y:S01]  /*00c0*/  LDCU UR8, c[0x0][0x384] ;  /* 0x00007080ff0877ac */ /* 0x000f220008000800 */
[----:B-1----:R-:W-:-:S07]  /*00d0*/  IMAD R11, R11, UR4, RZ ;  /* 0x000000040b0b7c24 */ /* 0x002fce000f8e02ff */
.L_x_15:
[----:B0-----:R-:W-:-:S06]  /*00e0*/  IMAD.WIDE R2, R0, 0x4, R6 ;  /* 0x0000000400027825 */ /* 0x001fcc00078e0206 */
[----:B--2---:R-:W2:Y:S01]  /*00f0*/  LDG.E R2, desc[UR6][R2.64] ;  /* 0x0000000602027981 */ /* 0x004ea2000c1e1900 */
[----:B-1-3--:R-:W-:Y:S01]  /*0100*/  IMAD.WIDE R4, R0, 0x4, R8 ;  /* 0x0000000400047825 */ /* 0x00afe200078e0208 */
[----:B------:R-:W-:-:S04]  /*0110*/  IADD3 R0, PT, PT, R11, R0, RZ ;  /* 0x000000000b007210 */ /* 0x000fc80007ffe0ff */
[----:B------:R-:W-:Y:S01]  /*0120*/  ISETP.GE.AND P0, PT, R0, UR5, PT ;  /* 0x0000000500007c0c */ /* 0x000fe2000bf06270 */
[----:B--2---:R-:W-:-:S04]  /*0130*/  FFMA R10, -R2, R2, 1 ;  /* 0x3f800000020a7423 */ /* 0x004fc80000000102 */
[----:B----4-:R-:W-:-:S05]  /*0140*/  FMUL R13, R10, UR8 ;  /* 0x000000080a0d7c20 */ /* 0x010fca0008400000 */
[----:B------:R1:W-:Y:S03]  /*0150*/  STG.E desc[UR6][R4.64], R13 ;  /* 0x0000000d04007986 */ /* 0x0003e6000c101906 */
[----:B------:R-:W-:Y:S05]  /*0160*/  @!P0 BRA `(.L_x_15) ;  /* 0xfffffffc00dc8947 */ /* 0x000fea000383ffff */
[----:B------:R-:W-:Y:S05]  /*0170*/  EXIT ;  /* 0x000000000000794d */ /* 0x000fea0003800000 */
.L_x_16:
        /* <DEDUP_REMOVED lines=16> */
.L_x_127:


//--------------------- .text._Z15_sigmback_64_01idPdS_ --------------------------
	.section	.text._Z15_sigmback_64_01idPdS_,"ax",@progbits
	.align	128
        .global         _Z15_sigmback_64_01idPdS_
        .type           _Z15_sigmback_64_01idPdS_,@function
        .size           _Z15_sigmback_64_01idPdS_,(.L_x_128 - _Z15_sigmback_64_01idPdS_)
        .other          _Z15_sigmback_64_01idPdS_,@"STO_CUDA_ENTRY STV_DEFAULT"
_Z15_sigmback_64_01idPdS_:
.text._Z15_sigmback_64_01idPdS_:
        /* <DEDUP_REMOVED lines=14> */
.L_x_17:
[----:B0-----:R-:W-:-:S06]  /*00e0*/  IMAD.WIDE R2, R0, 0x8, R8 ;  /* 0x0000000800027825 */ /* 0x001fcc00078e0208 */
[----:B--2---:R-:W4:Y:S02]  /*00f0*/  LDG.E.64 R2, desc[UR6][R2.64] ;  /* 0x0000000602027981 */ /* 0x004f24000c1e1b00 */
[C---:B----4-:R-:W-:Y:S02]  /*0100*/  DMUL R4, R2.reuse, UR8 ;  /* 0x0000000802047c28 */ /* 0x050fe40008000000 */
[----:B------:R-:W-:-:S08]  /*0110*/  DADD R6, -R2, 1 ;  /* 0x3ff0000002067429 */ /* 0x000fd00000000100 */
[----:B------:R-:W-:Y:S01]  /*0120*/  DMUL R4, R4, R6 ;  /* 0x0000000604047228 */ /* 0x000fe20000000000 */
[----:B---3--:R-:W-:Y:S01]  /*0130*/  IMAD.WIDE R6, R0, 0x8, R10 ;  /* 0x0000000800067825 */ /* 0x008fe200078e020a */
[----:B------:R-:W-:-:S05]  /*0140*/  IADD3 R0, PT, PT, R13, R0, RZ ;  /* 0x000000000d007210 */ /* 0x000fca0007ffe0ff */
[----:B------:R1:W-:Y:S01]  /*0150*/  STG.E.64 desc[UR6][R6.64], R4 ;  /* 0x0000000406007986 */ /* 0x0003e2000c101b06 */
[----:B------:R-:W-:-:S13]  /*0160*/  ISETP.GE.AND P0, PT, R0, UR5, PT ;  /* 0x0000000500007c0c */ /* 0x000fda000bf06270 */
[----:B-1----:R-:W-:Y:S05]  /*0170*/  @!P0 BRA `(.L_x_17) ;  /* 0xfffffffc00d88947 */ /* 0x002fea000383ffff */
[----:B------:R-:W-:Y:S05]  /*0180*/  EXIT ;  /* 0x000000000000794d */ /* 0x000fea0003800000 */
.L_x_18:
        /* <DEDUP_REMOVED lines=15> */
.L_x_128:


//--------------------- .text._Z15_sigmback_32_01ifPfS_ --------------------------
	.section	.text._Z15_sigmback_32_01ifPfS_,"ax",@progbits
	.align	128
        .global         _Z15_sigmback_32_01ifPfS_
        .type           _Z15_sigmback_32_01ifPfS_,@function
        .size           _Z15_sigmback_32_01ifPfS_,(.L_x_129 - _Z15_sigmback_32_01ifPfS_)
        .other          _Z15_sigmback_32_01ifPfS_,@"STO_CUDA_ENTRY STV_DEFAULT"
_Z15_sigmback_32_01ifPfS_:
.text._Z15_sigmback_32_01ifPfS_:
        /* <DEDUP_REMOVED lines=14> */
.L_x_19:
[----:B0-----:R-:W-:-:S06]  /*00e0*/  IMAD.WIDE R2, R0, 0x4, R6 ;  /* 0x0000000400027825 */ /* 0x001fcc00078e0206 */
[----:B--2---:R-:W4:Y:S01]  /*00f0*/  LDG.E R2, desc[UR6][R2.64] ;  /* 0x0000000602027981 */ /* 0x004f22000c1e1900 */
[----:B-1-3--:R-:W-:Y:S01]  /*0100*/  IMAD.WIDE R4, R0, 0x4, R8 ;  /* 0x0000000400047825 */ /* 0x00afe200078e0208 */
[----:B------:R-:W-:-:S04]  /*0110*/  IADD3 R0, PT, PT, R11, R0, RZ ;  /* 0x000000000b007210 */ /* 0x000fc80007ffe0ff */
[----:B------:R-:W-:Y:S01]  /*0120*/  ISETP.GE.AND P0, PT, R0, UR5, PT ;  /* 0x0000000500007c0c */ /* 0x000fe2000bf06270 */
[C---:B----4-:R-:W-:Y:S01]  /*0130*/  FMUL R10, R2.reuse, UR8 ;  /* 0x00000008020a7c20 */ /* 0x050fe20008400000 */
[----:B------:R-:W-:-:S04]  /*0140*/  FADD R13, -R2, 1 ;  /* 0x3f800000020d7421 */ /* 0x000fc80000000100 */
[----:B------:R-:W-:-:S05]  /*0150*/  FMUL R13, R10, R13 ;  /* 0x0000000d0a0d7220 */ /* 0x000fca0000400000 */
[----:B------:R1:W-:Y:S02]  /*0160*/  STG.E desc[UR6][R4.64], R13 ;  /* 0x0000000d04007986 */ /* 0x0003e4000c101906 */
[----:B------:R-:W-:Y:S05]  /*0170*/  @!P0 BRA `(.L_x_19) ;  /* 0xfffffffc00d88947 */ /* 0x000fea000383ffff */
[----:B------:R-:W-:Y:S05]  /*0180*/  EXIT ;  /* 0x000000000000794d */ /* 0x000fea0003800000 */
.L_x_20:
        /* <DEDUP_REMOVED lines=15> */
.L_x_129:


//--------------------- .text._Z15_reluback_64_01idPdS_ --------------------------
	.section	.text._Z15_reluback_64_01idPdS_,"ax",@progbits
	.align	128
        .global         _Z15_reluback_64_01idPdS_
        .type           _Z15_reluback_64_01idPdS_,@function
        .size           _Z15_reluback_64_01idPdS_,(.L_x_130 - _Z15_reluback_64_01idPdS_)
        .other          _Z15_reluback_64_01idPdS_,@"STO_CUDA_ENTRY STV_DEFAULT"
_Z15_reluback_64_01idPdS_:
.text._Z15_reluback_64_01idPdS_:
        /* <DEDUP_REMOVED lines=11> */
[----:B------:R-:W3:Y:S08]  /*00b0*/  LDC.64 R10, c[0x0][0x398] ;  /* 0x0000e600ff0a7b82 */ /* 0x000ef00000000a00 */
[----:B------:R-:W4:Y:S01]  /*00c0*/  LDC.64 R14, c[0x0][0x388] ;  /* 0x0000e200ff0e7b82 */ /* 0x000f220000000a00 */
[----:B-1----:R-:W-:-:S07]  /*00d0*/  IMAD R13, R13, UR4, RZ ;  /* 0x000000040d0d7c24 */ /* 0x002fce000f8e02ff */
.L_x_21:
[----:B0-----:R-:W-:-:S06]  /*00e0*/  IMAD.WIDE R2, R0, 0x8, R8 ;  /* 0x0000000800027825 */ /* 0x001fcc00078e0208 */
[----:B--2---:R-:W2:Y:S01]  /*00f0*/  LDG.E.64 R2, desc[UR6][R2.64] ;  /* 0x0000000602027981 */ /* 0x004ea2000c1e1b00 */
[----:B-1-3--:R-:W-:Y:S01]  /*0100*/  IMAD.WIDE R4, R0, 0x8, R10 ;  /* 0x0000000800047825 */ /* 0x00afe200078e020a */
[----:B------:R-:W-:Y:S01]  /*0110*/  IADD3 R0, PT, PT, R13, R0, RZ ;  /* 0x000000000d007210 */ /* 0x000fe20007ffe0ff */
[----:B--2---:R-:W-:-:S06]  /*0120*/  DSETP.GT.AND P0, PT, R2, RZ, PT ;  /* 0x000000ff0200722a */ /* 0x004fcc0003f04000 */
[----:B----4-:R-:W-:Y:S02]  /*0130*/  FSEL R6, R14, RZ, P0 ;  /* 0x000000ff0e067208 */ /* 0x010fe40000000000 */
[----:B------:R-:W-:Y:S02]  /*0140*/  FSEL R7, R15, RZ, P0 ;  /* 0x000000ff0f077208 */ /* 0x000fe40000000000 */
[----:B------:R-:W-:-:S03]  /*0150*/  ISETP.GE.AND P0, PT, R0, UR5, PT ;  /* 0x0000000500007c0c */ /* 0x000fc6000bf06270 */
[----:B------:R1:W-:Y:S10]  /*0160*/  STG.E.64 desc[UR6][R4.64], R6 ;  /* 0x0000000604007986 */ /* 0x0003f4000c101b06 */
[----:B------:R-:W-:Y:S05]  /*0170*/  @!P0 BRA `(.L_x_21) ;  /* 0xfffffffc00d88947 */ /* 0x000fea000383ffff */
[----:B------:R-:W-:Y:S05]  /*0180*/  EXIT ;  /* 0x000000000000794d */ /* 0x000fea0003800000 */
.L_x_22:
        /* <DEDUP_REMOVED lines=15> */
.L_x_130:


//--------------------- .text._Z15_reluback_32_01ifPfS_ --------------------------
	.section	.text._Z15_reluback_32_01ifPfS_,"ax",@progbits
	.align	128
        .global         _Z15_reluback_32_01ifPfS_
        .type           _Z15_reluback_32_01ifPfS_,@function
        .size           _Z15_reluback_32_01ifPfS_,(.L_x_131 - _Z15_reluback_32_01ifPfS_)
        .other          _Z15_reluback_32_01ifPfS_,@"STO_CUDA_ENTRY STV_DEFAULT"
_Z15_reluback_32_01ifPfS_:
.text._Z15_reluback_32_01ifPfS_:
        /* <DEDUP_REMOVED lines=13> */
[----:B-1----:R-:W-:-:S07]  /*00d0*/  IMAD R11, R11, UR4, RZ ;  /* 0x000000040b0b7c24 */ /* 0x002fce000f8e02ff */
.L_x_23:
[----:B---3--:R-:W-:-:S06]  /*00e0*/  IMAD.WIDE R2, R0, 0x4, R6 ;  /* 0x0000000400027825 */ /* 0x008fcc00078e0206 */
[----:B--2---:R-:W2:Y:S01]  /*00f0*/  LDG.E R2, desc[UR6][R2.64] ;  /* 0x0000000602027981 */ /* 0x004ea2000c1e1900 */
[----:B-1--4-:R-:W-:Y:S01]  /*0100*/  IMAD.WIDE R4, R0, 0x4, R8 ;  /* 0x0000000400047825 */ /* 0x012fe200078e0208 */
[----:B------:R-:W-:Y:S02]  /*0110*/  IADD3 R0, PT, PT, R11, R0, RZ ;  /* 0x000000000b007210 */ /* 0x000fe40007ffe0ff */
[----:B--2---:R-:W-:-:S04]  /*0120*/  FSETP.GT.AND P0, PT, R2, RZ, PT ;  /* 0x000000ff0200720b */ /* 0x004fc80003f04000 */
[----:B0-----:R-:W-:Y:S02]  /*0130*/  FSEL R13, R10, RZ, P0 ;  /* 0x000000ff0a0d7208 */ /* 0x001fe40000000000 */
[----:B------:R-:W-:-:S03]  /*0140*/  ISETP.GE.AND P0, PT, R0, UR5, PT ;  /* 0x0000000500007c0c */ /* 0x000fc6000bf06270 */
[----:B------:R1:W-:Y:S10]  /*0150*/  STG.E desc[UR6][R4.64], R13 ;  /* 0x0000000d04007986 */ /* 0x0003f4000c101906 */
[----:B------:R-:W-:Y:S05]  /*0160*/  @!P0 BRA `(.L_x_23) ;  /* 0xfffffffc00dc8947 */ /* 0x000fea000383ffff */
[----:B------:R-:W-:Y:S05]  /*0170*/  EXIT ;  /* 0x000000000000794d */ /* 0x000fea0003800000 */
.L_x_24:
        /* <DEDUP_REMOVED lines=16> */
.L_x_131:


//--------------------- .text._Z15_invxback_64_01idPdS_ --------------------------
	.section	.text._Z15_invxback_64_01idPdS_,"ax",@progbits
	.align	128
        .global         _Z15_invxback_64_01idPdS_
        .type           _Z15_invxback_64_01idPdS_,@function
        .size           _Z15_invxback_64_01idPdS_,(.L_x_132 - _Z15_invxback_64_01idPdS_)
        .other          _Z15_invxback_64_01idPdS_,@"STO_CUDA_ENTRY STV_DEFAULT"
_Z15_invxback_64_01idPdS_:
.text._Z15_invxback_64_01idPdS_:
        /* <DEDUP_REMOVED lines=14> */
.L_x_25:
[----:B0-----:R-:W-:-:S06]  /*00e0*/  IMAD.WIDE R2, R0, 0x8, R8 ;  /* 0x0000000800027825 */ /* 0x001fcc00078e0208 */
[----:B--2---:R-:W4:Y:S01]  /*00f0*/  LDG.E.64 R2, desc[UR6][R2.64] ;  /* 0x0000000602027981 */ /* 0x004f22000c1e1b00 */
[----:B-1-3--:R-:W-:Y:S01]  /*0100*/  IMAD.WIDE R6, R0, 0x8, R10 ;  /* 0x0000000800067825 */ /* 0x00afe200078e020a */
[----:B------:R-:W-:-:S04]  /*0110*/  IADD3 R0, PT, PT, R13, R0, RZ ;  /* 0x000000000d007210 */ /* 0x000fc80007ffe0ff */
[----:B------:R-:W-:Y:S01]  /*0120*/  ISETP.GE.AND P0, PT, R0, UR5, PT ;  /* 0x0000000500007c0c */ /* 0x000fe2000bf06270 */
[----:B----4-:R-:W-:-:S08]  /*0130*/  DMUL R4, R2, -UR8 ;  /* 0x8000000802047c28 */ /* 0x010fd00008000000 */
[----:B------:R-:W-:-:S07]  /*0140*/  DMUL R4, R2, R4 ;  /* 0x0000000402047228 */ /* 0x000fce0000000000 */
[----:B------:R1:W-:Y:S01]  /*0150*/  STG.E.64 desc[UR6][R6.64], R4 ;  /* 0x0000000406007986 */ /* 0x0003e2000c101b06 */
[----:B------:R-:W-:Y:S05]  /*0160*/  @!P0 BRA `(.L_x_25) ;  /* 0xfffffffc00dc8947 */ /* 0x000fea000383ffff */
[----:B------:R-:W-:Y:S05]  /*0170*/  EXIT ;  /* 0x000000000000794d */ /* 0x000fea0003800000 */
.L_x_26:
        /* <DEDUP_REMOVED lines=16> */
.L_x_132:


//--------------------- .text._Z15_invxback_32_01ifPfS_ --------------------------
	.section	.text._Z15_invxback_32_01ifPfS_,"ax",@progbits
	.align	128
        .global         _Z15_invxback_32_01ifPfS_
        .type           _Z15_invxback_32_01ifPfS_,@function
        .size           _Z15_invxback_32_01ifPfS_,(.L_x_133 - _Z15_invxback_32_01ifPfS_)
        .other          _Z15_invxback_32_01ifPfS_,@"STO_CUDA_ENTRY STV_DEFAULT"
_Z15_invxback_32_01ifPfS_:
.text._Z15_invxback_32_01ifPfS_:
        /* <DEDUP_REMOVED lines=14> */
.L_x_27:
[----:B0-----:R-:W-:-:S06]  /*00e0*/  IMAD.WIDE R2, R0, 0x4, R6 ;  /* 0x0000000400027825 */ /* 0x001fcc00078e0206 */
[----:B--2---:R-:W4:Y:S01]  /*00f0*/  LDG.E R2, desc[UR6][R2.64] ;  /* 0x0000000602027981 */ /* 0x004f22000c1e1900 */
[----:B-1-3--:R-:W-:Y:S01]  /*0100*/  IMAD.WIDE R4, R0, 0x4, R8 ;  /* 0x0000000400047825 */ /* 0x00afe200078e0208 */
[----:B------:R-:W-:-:S04]  /*0110*/  IADD3 R0, PT, PT, R11, R0, RZ ;  /* 0x000000000b007210 */ /* 0x000fc80007ffe0ff */
[----:B------:R-:W-:Y:S01]  /*0120*/  ISETP.GE.AND P0, PT, R0, UR5, PT ;  /* 0x0000000500007c0c */ /* 0x000fe2000bf06270 */
[----:B----4-:R-:W-:-:S04]  /*0130*/  FMUL R13, R2, -UR8 ;  /* 0x80000008020d7c20 */ /* 0x010fc80008400000 */
[----:B------:R-:W-:-:S05]  /*0140*/  FMUL R13, R2, R13 ;  /* 0x0000000d020d7220 */ /* 0x000fca0000400000 */
[----:B------:R1:W-:Y:S03]  /*0150*/  STG.E desc[UR6][R4.64], R13 ;  /* 0x0000000d04007986 */ /* 0x0003e6000c101906 */
[----:B------:R-:W-:Y:S05]  /*0160*/  @!P0 BRA `(.L_x_27) ;  /* 0xfffffffc00dc8947 */ /* 0x000fea000383ffff */
[----:B------:R-:W-:Y:S05]  /*0170*/  EXIT ;  /* 0x000000000000794d */ /* 0x000fea0003800000 */
.L_x_28:
        /* <DEDUP_REMOVED lines=16> */
.L_x_133:


//--------------------- .text._Z9_le_64_01idPdS_  --------------------------
	.section	.text._Z9_le_64_01idPdS_,"ax",@progbits
	.align	128
        .global         _Z9_le_64_01idPdS_
        .type           _Z9_le_64_01idPdS_,@function
        .size           _Z9_le_64_01idPdS_,(.L_x_134 - _Z9_le_64_01idPdS_)
        .other          _Z9_le_64_01idPdS_,@"STO_CUDA_ENTRY STV_DEFAULT"
_Z9_le_64_01idPdS_:
.text._Z9_le_64_01idPdS_:
        /* <DEDUP_REMOVED lines=14> */
.L_x_29:
[----:B0-----:R-:W-:-:S06]  /*00e0*/  IMAD.WIDE R2, R0, 0x8, R8 ;  /* 0x0000000800027825 */ /* 0x001fcc00078e0208 */
[----:B--2---:R-:W4:Y:S01]  /*00f0*/  LDG.E.64 R2, desc[UR6][R2.64] ;  /* 0x0000000602027981 */ /* 0x004f22000c1e1b00 */
[----:B-1-3--:R-:W-:Y:S01]  /*0100*/  IMAD.WIDE R4, R0, 0x8, R10 ;  /* 0x0000000800047825 */ /* 0x00afe200078e020a */
[----:B------:R-:W-:Y:S02]  /*0110*/  MOV R6, RZ ;  /* 0x000000ff00067202 */ /* 0x000fe40000000f00 */
[----:B------:R-:W-:Y:S01]  /*0120*/  IADD3 R0, PT, PT, R13, R0, RZ ;  /* 0x000000000d007210 */ /* 0x000fe20007ffe0ff */
[----:B----4-:R-:W-:-:S06]  /*0130*/  DSETP.GE.AND P0, PT, R2, UR8, PT ;  /* 0x0000000802007e2a */ /* 0x010fcc000bf06000 */
[----:B------:R-:W-:Y:S02]  /*0140*/  FSEL R7, RZ, 1.875, !P0 ;  /* 0x3ff00000ff077808 */ /* 0x000fe40004000000 */
[----:B------:R-:W-:-:S03]  /*0150*/  ISETP.GE.AND P0, PT, R0, UR5, PT ;  /* 0x0000000500007c0c */ /* 0x000fc6000bf06270 */
[----:B------:R1:W-:Y:S10]  /*0160*/  STG.E.64 desc[UR6][R4.64], R6 ;  /* 0x0000000604007986 */ /* 0x0003f4000c101b06 */
[----:B------:R-:W-:Y:S05]  /*0170*/  @!P0 BRA `(.L_x_29) ;  /* 0xfffffffc00d88947 */ /* 0x000fea000383ffff */
[----:B------:R-:W-:Y:S05]  /*0180*/  EXIT ;  /* 0x000000000000794d */ /* 0x000fea0003800000 */
.L_x_30:
        /* <DEDUP_REMOVED lines=15> */
.L_x_134:


//--------------------- .text._Z9_le_32_01ifPfS_  --------------------------
	.section	.text._Z9_le_32_01ifPfS_,"ax",@progbits
	.align	128
        .global         _Z9_le_32_01ifPfS_
        .type           _Z9_le_32_01ifPfS_,@function
        .size           _Z9_le_32_01ifPfS_,(.L_x_135 - _Z9_le_32_01ifPfS_)
        .other          _Z9_le_32_01ifPfS_,@"STO_CUDA_ENTRY STV_DEFAULT"
_Z9_le_32_01ifPfS_:
.text._Z9_le_32_01ifPfS_:
        /* <DEDUP_REMOVED lines=14> */
.L_x_31:
[----:B0-----:R-:W-:-:S06]  /*00e0*/  IMAD.WIDE R2, R0, 0x4, R6 ;  /* 0x0000000400027825 */ /* 0x001fcc00078e0206 */
[----:B--2---:R-:W4:Y:S01]  /*00f0*/  LDG.E R2, desc[UR6][R2.64] ;  /* 0x0000000602027981 */ /* 0x004f22000c1e1900 */
[----:B-1-3--:R-:W-:Y:S01]  /*0100*/  IMAD.WIDE R4, R0, 0x4, R8 ;  /* 0x0000000400047825 */ /* 0x00afe200078e0208 */
[----:B------:R-:W-:-:S04]  /*0110*/  IADD3 R0, PT, PT, R11, R0, RZ ;  /* 0x000000000b007210 */ /* 0x000fc80007ffe0ff */
[----:B------:R-:W-:Y:S02]  /*0120*/  ISETP.GE.AND P0, PT, R0, UR5, PT ;  /* 0x0000000500007c0c */ /* 0x000fe4000bf06270 */
[----:B----4-:R-:W-:-:S05]  /*0130*/  FSET.BF.GE.AND R13, R2, UR8, PT ;  /* 0x00000008020d7c0a */ /* 0x010fca000b806000 */
[----:B------:R1:W-:Y:S06]  /*0140*/  STG.E desc[UR6][R4.64], R13 ;  /* 0x0000000d04007986 */ /* 0x0003ec000c101906 */
[----:B------:R-:W-:Y:S05]  /*0150*/  @!P0 BRA `(.L_x_31) ;  /* 0xfffffffc00e08947 */ /* 0x000fea000383ffff */
[----:B------:R-:W-:Y:S05]  /*0160*/  EXIT ;  /* 0x000000000000794d */ /* 0x000fea0003800000 */
.L_x_32:
        /* <DEDUP_REMOVED lines=9> */
.L_x_135:


//--------------------- .text._Z9_lt_64_01idPdS_  --------------------------
	.section	.text._Z9_lt_64_01idPdS_,"ax",@progbits
	.align	128
        .global         _Z9_lt_64_01idPdS_
        .type           _Z9_lt_64_01idPdS_,@function
        .size           _Z9_lt_64_01idPdS_,(.L_x_136 - _Z9_lt_64_01idPdS_)
        .other          _Z9_lt_64_01idPdS_,@"STO_CUDA_ENTRY STV_DEFAULT"
_Z9_lt_64_01idPdS_:
.text._Z9_lt_64_01idPdS_:
        /* <DEDUP_REMOVED lines=14> */
.L_x_33:
[----:B0-----:R-:W-:-:S06]  /*00e0*/  IMAD.WIDE R2, R0, 0x8, R8 ;  /* 0x0000000800027825 */ /* 0x001fcc00078e0208 */
[----:B--2---:R-:W4:Y:S01]  /*00f0*/  LDG.E.64 R2, desc[UR6][R2.64] ;  /* 0x0000000602027981 */ /* 0x004f22000c1e1b00 */
[----:B-1-3--:R-:W-:Y:S01]  /*0100*/  IMAD.WIDE R4, R0, 0x8, R10 ;  /* 0x0000000800047825 */ /* 0x00afe200078e020a */
[----:B------:R-:W-:Y:S02]  /*0110*/  MOV R6, RZ ;  /* 0x000000ff00067202 */ /* 0x000fe40000000f00 */
[----:B------:R-:W-:Y:S01]  /*0120*/  IADD3 R0, PT, PT, R13, R0, RZ ;  /* 0x000000000d007210 */ /* 0x000fe20007ffe0ff */
[----:B----4-:R-:W-:-:S06]  /*0130*/  DSETP.GT.AND P0, PT, R2, UR8, PT ;  /* 0x0000000802007e2a */ /* 0x010fcc000bf04000 */
[----:B------:R-:W-:Y:S02]  /*0140*/  FSEL R7, RZ, 1.875, !P0 ;  /* 0x3ff00000ff077808 */ /* 0x000fe40004000000 */
[----:B------:R-:W-:-:S03]  /*0150*/  ISETP.GE.AND P0, PT, R0, UR5, PT ;  /* 0x0000000500007c0c */ /* 0x000fc6000bf06270 */
[----:B------:R1:W-:Y:S10]  /*0160*/  STG.E.64 desc[UR6][R4.64], R6 ;  /* 0x0000000604007986 */ /* 0x0003f4000c101b06 */
[----:B------:R-:W-:Y:S05]  /*0170*/  @!P0 BRA `(.L_x_33) ;  /* 0xfffffffc00d88947 */ /* 0x000fea000383ffff */
[----:B------:R-:W-:Y:S05]  /*0180*/  EXIT ;  /* 0x000000000000794d */ /* 0x000fea0003800000 */
.L_x_34:
        /* <DEDUP_REMOVED lines=15> */
.L_x_136:


//--------------------- .text._Z9_lt_32_01ifPfS_  --------------------------
	.section	.text._Z9_lt_32_01ifPfS_,"ax",@progbits
	.align	128
        .global         _Z9_lt_32_01ifPfS_
        .type           _Z9_lt_32_01ifPfS_,@function
        .size           _Z9_lt_32_01ifPfS_,(.L_x_137 - _Z9_lt_32_01ifPfS_)
        .other          _Z9_lt_32_01ifPfS_,@"STO_CUDA_ENTRY STV_DEFAULT"
_Z9_lt_32_01ifPfS_:
.text._Z9_lt_32_01ifPfS_:
        /* <DEDUP_REMOVED lines=14> */
.L_x_35:
[----:B0-----:R-:W-:-:S06]  /*00e0*/  IMAD.WIDE R2, R0, 0x4, R6 ;  /* 0x0000000400027825 */ /* 0x001fcc00078e0206 */
[----:B--2---:R-:W4:Y:S01]  /*00f0*/  LDG.E R2, desc[UR6][R2.64] ;  /* 0x0000000602027981 */ /* 0x004f22000c1e1900 */
[----:B-1-3--:R-:W-:Y:S01]  /*0100*/  IMAD.WIDE R4, R0, 0x4, R8 ;  /* 0x0000000400047825 */ /* 0x00afe200078e0208 */
[----:B------:R-:W-:-:S04]  /*0110*/  IADD3 R0, PT, PT, R11, R0, RZ ;  /* 0x000000000b007210 */ /* 0x000fc80007ffe0ff */
[----:B------:R-:W-:Y:S02]  /*0120*/  ISETP.GE.AND P0, PT, R0, UR5, PT ;  /* 0x0000000500007c0c */ /* 0x000fe4000bf06270 */
[----:B----4-:R-:W-:-:S05]  /*0130*/  FSET.BF.GT.AND R13, R2, UR8, PT ;  /* 0x00000008020d7c0a */ /* 0x010fca000b804000 */
[----:B------:R1:W-:Y:S06]  /*0140*/  STG.E desc[UR6][R4.64], R13 ;  /* 0x0000000d04007986 */ /* 0x0003ec000c101906 */
[----:B------:R-:W-:Y:S05]  /*0150*/  @!P0 BRA `(.L_x_35) ;  /* 0xfffffffc00e08947 */ /* 0x000fea000383ffff */
[----:B------:R-:W-:Y:S05]  /*0160*/  EXIT ;  /* 0x000000000000794d */ /* 0x000fea0003800000 */
.L_x_36:
        /* <DEDUP_REMOVED lines=9> */
.L_x_137:


//--------------------- .text._Z9_ge_64_01idPdS_  --------------------------
	.section	.text._Z9_ge_64_01idPdS_,"ax",@progbits
	.align	128
        .global         _Z9_ge_64_01idPdS_
        .type           _Z9_ge_64_01idPdS_,@function
        .size           _Z9_ge_64_01idPdS_,(.L_x_138 - _Z9_ge_64_01idPdS_)
        .other          _Z9_ge_64_01idPdS_,@"STO_CUDA_ENTRY STV_DEFAULT"
_Z9_ge_64_01idPdS_:
.text._Z9_ge_64_01idPdS_:
        /* <DEDUP_REMOVED lines=14> */
.L_x_37:
[----:B0-----:R-:W-:-:S06]  /*00e0*/  IMAD.WIDE R2, R0, 0x8, R8 ;  /* 0x0000000800027825 */ /* 0x001fcc00078e0208 */
[----:B--2---:R-:W4:Y:S01]  /*00f0*/  LDG.E.64 R2, desc[UR6][R2.64] ;  /* 0x0000000602027981 */ /* 0x004f22000c1e1b00 */
[----:B-1-3--:R-:W-:Y:S01]  /*0100*/  IMAD.WIDE R4, R0, 0x8, R10 ;  /* 0x0000000800047825 */ /* 0x00afe200078e020a */
[----:B------:R-:W-:Y:S02]  /*0110*/  MOV R6, RZ ;  /* 0x000000ff00067202 */ /* 0x000fe40000000f00 */
[----:B------:R-:W-:Y:S01]  /*0120*/  IADD3 R0, PT, PT, R13, R0, RZ ;  /* 0x000000000d007210 */ /* 0x000fe20007ffe0ff */
[----:B----4-:R-:W-:-:S06]  /*0130*/  DSETP.GTU.AND P0, PT, R2, UR8, PT ;  /* 0x0000000802007e2a */ /* 0x010fcc000bf0c000 */
[----:B------:R-:W-:Y:S02]  /*0140*/  FSEL R7, RZ, 1.875, P0 ;  /* 0x3ff00000ff077808 */ /* 0x000fe40000000000 */
[----:B------:R-:W-:-:S03]  /*0150*/  ISETP.GE.AND P0, PT, R0, UR5, PT ;  /* 0x0000000500007c0c */ /* 0x000fc6000bf06270 */
[----:B------:R1:W-:Y:S10]  /*0160*/  STG.E.64 desc[UR6][R4.64], R6 ;  /* 0x0000000604007986 */ /* 0x0003f4000c101b06 */
[----:B------:R-:W-:Y:S05]  /*0170*/  @!P0 BRA `(.L_x_37) ;  /* 0xfffffffc00d88947 */ /* 0x000fea000383ffff */
[----:B------:R-:W-:Y:S05]  /*0180*/  EXIT ;  /* 0x000000000000794d */ /* 0x000fea0003800000 */
.L_x_38:
        /* <DEDUP_REMOVED lines=15> */
.L_x_138:


//--------------------- .text._Z9_ge_32_01ifPfS_  --------------------------
	.section	.text._Z9_ge_32_01ifPfS_,"ax",@progbits
	.align	128
        .global         _Z9_ge_32_01ifPfS_
        .type           _Z9_ge_32_01ifPfS_,@function
        .size           _Z9_ge_32_01ifPfS_,(.L_x_139 - _Z9_ge_32_01ifPfS_)
        .other          _Z9_ge_32_01ifPfS_,@"STO_CUDA_ENTRY STV_DEFAULT"
_Z9_ge_32_01ifPfS_:
.text._Z9_ge_32_01ifPfS_:
        /* <DEDUP_REMOVED lines=14> */
.L_x_39:
[----:B0-----:R-:W-:-:S06]  /*00e0*/  IMAD.WIDE R2, R0, 0x4, R6 ;  /* 0x0000000400027825 */ /* 0x001fcc00078e0206 */
[----:B--2---:R-:W4:Y:S01]  /*00f0*/  LDG.E R2, desc[UR6][R2.64] ;  /* 0x0000000602027981 */ /* 0x004f22000c1e1900 */
[----:B-1-3--:R-:W-:Y:S01]  /*0100*/  IMAD.WIDE R4, R0, 0x4, R8 ;  /* 0x0000000400047825 */ /* 0x00afe200078e0208 */
[----:B------:R-:W-:-:S04]  /*0110*/  IADD3 R0, PT, PT, R11, R0, RZ ;  /* 0x000000000b007210 */ /* 0x000fc80007ffe0ff */
[----:B------:R-:W-:Y:S02]  /*0120*/  ISETP.GE.AND P0, PT, R0, UR5, PT ;  /* 0x0000000500007c0c */ /* 0x000fe4000bf06270 */
[----:B----4-:R-:W-:-:S05]  /*0130*/  FSET.BF.LE.AND R13, R2, UR8, PT ;  /* 0x00000008020d7c0a */ /* 0x010fca000b803000 */
[----:B------:R1:W-:Y:S06]  /*0140*/  STG.E desc[UR6][R4.64], R13 ;  /* 0x0000000d04007986 */ /* 0x0003ec000c101906 */
[----:B------:R-:W-:Y:S05]  /*0150*/  @!P0 BRA `(.L_x_39) ;  /* 0xfffffffc00e08947 */ /* 0x000fea000383ffff */
[----:B------:R-:W-:Y:S05]  /*0160*/  EXIT ;  /* 0x000000000000794d */ /* 0x000fea0003800000 */
.L_x_40:
        /* <DEDUP_REMOVED lines=9> */
.L_x_139:


//--------------------- .text._Z9_gt_64_01idPdS_  --------------------------
	.section	.text._Z9_gt_64_01idPdS_,"ax",@progbits
	.align	128
        .global         _Z9_gt_64_01idPdS_
        .type           _Z9_gt_64_01idPdS_,@function
        .size           _Z9_gt_64_01idPdS_,(.L_x_140 - _Z9_gt_64_01idPdS_)
        .other          _Z9_gt_64_01idPdS_,@"STO_CUDA_ENTRY STV_DEFAULT"
_Z9_gt_64_01idPdS_:
.text._Z9_gt_64_01idPdS_:
        /* <DEDUP_REMOVED lines=14> */
.L_x_41:
[----:B0-----:R-:W-:-:S06]  /*00e0*/  IMAD.WIDE R2, R0, 0x8, R8 ;  /* 0x0000000800027825 */ /* 0x001fcc00078e0208 */
[----:B--2---:R-:W4:Y:S01]  /*00f0*/  LDG.E.64 R2, desc[UR6][R2.64] ;  /* 0x0000000602027981 */ /* 0x004f22000c1e1b00 */
[----:B-1-3--:R-:W-:Y:S01]  /*0100*/  IMAD.WIDE R4, R0, 0x8, R10 ;  /* 0x0000000800047825 */ /* 0x00afe200078e020a */
[----:B------:R-:W-:Y:S02]  /*0110*/  MOV R6, RZ ;  /* 0x000000ff00067202 */ /* 0x000fe40000000f00 */
[----:B------:R-:W-:Y:S01]  /*0120*/  IADD3 R0, PT, PT, R13, R0, RZ ;  /* 0x000000000d007210 */ /* 0x000fe20007ffe0ff */
[----:B----4-:R-:W-:-:S06]  /*0130*/  DSETP.GEU.AND P0, PT, R2, UR8, PT ;  /* 0x0000000802007e2a */ /* 0x010fcc000bf0e000 */
[----:B------:R-:W-:Y:S02]  /*0140*/  FSEL R7, RZ, 1.875, P0 ;  /* 0x3ff00000ff077808 */ /* 0x000fe40000000000 */
[----:B------:R-:W-:-:S03]  /*0150*/  ISETP.GE.AND P0, PT, R0, UR5, PT ;  /* 0x0000000500007c0c */ /* 0x000fc6000bf06270 */
[----:B------:R1:W-:Y:S10]  /*0160*/  STG.E.64 desc[UR6][R4.64], R6 ;  /* 0x0000000604007986 */ /* 0x0003f4000c101b06 */
[----:B------:R-:W-:Y:S05]  /*0170*/  @!P0 BRA `(.L_x_41) ;  /* 0xfffffffc00d88947 */ /* 0x000fea000383ffff */
[----:B------:R-:W-:Y:S05]  /*0180*/  EXIT ;  /* 0x000000000000794d */ /* 0x000fea0003800000 */
.L_x_42:
        /* <DEDUP_REMOVED lines=15> */
.L_x_140:


//--------------------- .text._Z9_gt_32_01ifPfS_  --------------------------
	.section	.text._Z9_gt_32_01ifPfS_,"ax",@progbits
	.align	128
        .global         _Z9_gt_32_01ifPfS_
        .type           _Z9_gt_32_01ifPfS_,@function
        .size           _Z9_gt_32_01ifPfS_,(.L_x_141 - _Z9_gt_32_01ifPfS_)
        .other          _Z9_gt_32_01ifPfS_,@"STO_CUDA_ENTRY STV_DEFAULT"
_Z9_gt_32_01ifPfS_:
.text._Z9_gt_32_01ifPfS_:
        /* <DEDUP_REMOVED lines=14> */
.L_x_43:
[----:B0-----:R-:W-:-:S06]  /*00e0*/  IMAD.WIDE R2, R0, 0x4, R6 ;  /* 0x0000000400027825 */ /* 0x001fcc00078e0206 */
[----:B--2---:R-:W4:Y:S01]  /*00f0*/  LDG.E R2, desc[UR6][R2.64] ;  /* 0x0000000602027981 */ /* 0x004f22000c1e1900 */
[----:B-1-3--:R-:W-:Y:S01]  /*0100*/  IMAD.WIDE R4, R0, 0x4, R8 ;  /* 0x0000000400047825 */ /* 0x00afe200078e0208 */
[----:B------:R-:W-:-:S04]  /*0110*/  IADD3 R0, PT, PT, R11, R0, RZ ;  /* 0x000000000b007210 */ /* 0x000fc80007ffe0ff */
[----:B------:R-:W-:Y:S02]  /*0120*/  ISETP.GE.AND P0, PT, R0, UR5, PT ;  /* 0x0000000500007c0c */ /* 0x000fe4000bf06270 */
[----:B----4-:R-:W-:-:S05]  /*0130*/  FSET.BF.LT.AND R13, R2, UR8, PT ;  /* 0x00000008020d7c0a */ /* 0x010fca000b801000 */
[----:B------:R1:W-:Y:S06]  /*0140*/  STG.E desc[UR6][R4.64], R13 ;  /* 0x0000000d04007986 */ /* 0x0003ec000c101906 */
[----:B------:R-:W-:Y:S05]  /*0150*/  @!P0 BRA `(.L_x_43) ;  /* 0xfffffffc00e08947 */ /* 0x000fea000383ffff */
[----:B------:R-:W-:Y:S05]  /*0160*/  EXIT ;  /* 0x000000000000794d */ /* 0x000fea0003800000 */
.L_x_44:
        /* <DEDUP_REMOVED lines=9> */
.L_x_141:


//--------------------- .text._Z9_ne_64_01idPdS_  --------------------------
	.section	.text._Z9_ne_64_01idPdS_,"ax",@progbits
	.align	128
        .global         _Z9_ne_64_01idPdS_
        .type           _Z9_ne_64_01idPdS_,@function
        .size           _Z9_ne_64_01idPdS_,(.L_x_142 - _Z9_ne_64_01idPdS_)
        .other          _Z9_ne_64_01idPdS_,@"STO_CUDA_ENTRY STV_DEFAULT"
_Z9_ne_64_01idPdS_:
.text._Z9_ne_64_01idPdS_:
        /* <DEDUP_REMOVED lines=14> */
.L_x_45:
[----:B0-----:R-:W-:-:S06]  /*00e0*/  IMAD.WIDE R2, R0, 0x8, R8 ;  /* 0x0000000800027825 */ /* 0x001fcc00078e0208 */
[----:B--2---:R-:W4:Y:S01]  /*00f0*/  LDG.E.64 R2, desc[UR6][R2.64] ;  /* 0x0000000602027981 */ /* 0x004f22000c1e1b00 */
[----:B-1-3--:R-:W-:Y:S01]  /*0100*/  IMAD.WIDE R4, R0, 0x8, R10 ;  /* 0x0000000800047825 */ /* 0x00afe200078e020a */
[----:B------:R-:W-:Y:S02]  /*0110*/  MOV R6, RZ ;  /* 0x000000ff00067202 */ /* 0x000fe40000000f00 */
[----:B------:R-:W-:Y:S01]  /*0120*/  IADD3 R0, PT, PT, R13, R0, RZ ;  /* 0x000000000d007210 */ /* 0x000fe20007ffe0ff */
[----:B----4-:R-:W-:-:S06]  /*0130*/  DSETP.NEU.AND P0, PT, R2, UR8, PT ;  /* 0x0000000802007e2a */ /* 0x010fcc000bf0d000 */
[----:B------:R-:W-:Y:S02]  /*0140*/  FSEL R7, RZ, 1.875, !P0 ;  /* 0x3ff00000ff077808 */ /* 0x000fe40004000000 */
[----:B------:R-:W-:-:S03]  /*0150*/  ISETP.GE.AND P0, PT, R0, UR5, PT ;  /* 0x0000000500007c0c */ /* 0x000fc6000bf06270 */
[----:B------:R1:W-:Y:S10]  /*0160*/  STG.E.64 desc[UR6][R4.64], R6 ;  /* 0x0000000604007986 */ /* 0x0003f4000c101b06 */
[----:B------:R-:W-:Y:S05]  /*0170*/  @!P0 BRA `(.L_x_45) ;  /* 0xfffffffc00d88947 */ /* 0x000fea000383ffff */
[----:B------:R-:W-:Y:S05]  /*0180*/  EXIT ;  /* 0x000000000000794d */ /* 0x000fea0003800000 */
.L_x_46:
        /* <DEDUP_REMOVED lines=15> */
.L_x_142:


//--------------------- .text._Z9_ne_32_01ifPfS_  --------------------------
	.section	.text._Z9_ne_32_01ifPfS_,"ax",@progbits
	.align	128
        .global         _Z9_ne_32_01ifPfS_
        .type           _Z9_ne_32_01ifPfS_,@function
        .size           _Z9_ne_32_01ifPfS_,(.L_x_143 - _Z9_ne_32_01ifPfS_)
        .other          _Z9_ne_32_01ifPfS_,@"STO_CUDA_ENTRY STV_DEFAULT"
_Z9_ne_32_01ifPfS_:
.text._Z9_ne_32_01ifPfS_:
        /* <DEDUP_REMOVED lines=14> */
.L_x_47:
[----:B0-----:R-:W-:-:S06]  /*00e0*/  IMAD.WIDE R2, R0, 0x4, R6 ;  /* 0x0000000400027825 */ /* 0x001fcc00078e0206 */
[----:B--2---:R-:W4:Y:S01]  /*00f0*/  LDG.E R2, desc[UR6][R2.64] ;  /* 0x0000000602027981 */ /* 0x004f22000c1e1900 */
[----:B-1-3--:R-:W-:Y:S01]  /*0100*/  IMAD.WIDE R4, R0, 0x4, R8 ;  /* 0x0000000400047825 */ /* 0x00afe200078e0208 */
[----:B------:R-:W-:-:S04]  /*0110*/  IADD3 R0, PT, PT, R11, R0, RZ ;  /* 0x000000000b007210 */ /* 0x000fc80007ffe0ff */
[----:B------:R-:W-:Y:S02]  /*0120*/  ISETP.GE.AND P0, PT, R0, UR5, PT ;  /* 0x0000000500007c0c */ /* 0x000fe4000bf06270 */
[----:B----4-:R-:W-:-:S05]  /*0130*/  FSET.BF.NEU.AND R13, R2, UR8, PT ;  /* 0x00000008020d7c0a */ /* 0x010fca000b80d000 */
[----:B------:R1:W-:Y:S06]  /*0140*/  STG.E desc[UR6][R4.64], R13 ;  /* 0x0000000d04007986 */ /* 0x0003ec000c101906 */
[----:B------:R-:W-:Y:S05]  /*0150*/  @!P0 BRA `(.L_x_47) ;  /* 0xfffffffc00e08947 */ /* 0x000fea000383ffff */
[----:B------:R-:W-:Y:S05]  /*0160*/  EXIT ;  /* 0x000000000000794d */ /* 0x000fea0003800000 */
.L_x_48:
        /* <DEDUP_REMOVED lines=9> */
.L_x_143:


//--------------------- .text._Z9_eq_64_01idPdS_  --------------------------
	.section	.text._Z9_eq_64_01idPdS_,"ax",@progbits
	.align	128
        .global         _Z9_eq_64_01idPdS_
        .type           _Z9_eq_64_01idPdS_,@function
        .size           _Z9_eq_64_01idPdS_,(.L_x_144 - _Z9_eq_64_01idPdS_)
        .other          _Z9_eq_64_01idPdS_,@"STO_CUDA_ENTRY STV_DEFAULT"
_Z9_eq_64_01idPdS_:
.text._Z9_eq_64_01idPdS_:
        /* <DEDUP_REMOVED lines=14> */
.L_x_49:
[----:B0-----:R-:W-:-:S06]  /*00e0*/  IMAD.WIDE R2, R0, 0x8, R8 ;  /* 0x0000000800027825 */ /* 0x001fcc00078e0208 */
[----:B--2---:R-:W4:Y:S01]  /*00f0*/  LDG.E.64 R2, desc[UR6][R2.64] ;  /* 0x0000000602027981 */ /* 0x004f22000c1e1b00 */
[----:B-1-3--:R-:W-:Y:S01]  /*0100*/  IMAD.WIDE R4, R0, 0x8, R10 ;  /* 0x0000000800047825 */ /* 0x00afe200078e020a */
[----:B------:R-:W-:Y:S02]  /*0110*/  MOV R6, RZ ;  /* 0x000000ff00067202 */ /* 0x000fe40000000f00 */
[----:B------:R-:W-:Y:S01]  /*0120*/  IADD3 R0, PT, PT, R13, R0, RZ ;  /* 0x000000000d007210 */ /* 0x000fe20007ffe0ff */
[----:B----4-:R-:W-:-:S06]  /*0130*/  DSETP.NEU.AND P0, PT, R2, UR8, PT ;  /* 0x0000000802007e2a */ /* 0x010fcc000bf0d000 */
[----:B------:R-:W-:Y:S02]  /*0140*/  FSEL R7, RZ, 1.875, P0 ;  /* 0x3ff00000ff077808 */ /* 0x000fe40000000000 */
[----:B------:R-:W-:-:S03]  /*0150*/  ISETP.GE.AND P0, PT, R0, UR5, PT ;  /* 0x0000000500007c0c */ /* 0x000fc6000bf06270 */
[----:B------:R1:W-:Y:S10]  /*0160*/  STG.E.64 desc[UR6][R4.64], R6 ;  /* 0x0000000604007986 */ /* 0x0003f4000c101b06 */
[----:B------:R-:W-:Y:S05]  /*0170*/  @!P0 BRA `(.L_x_49) ;  /* 0xfffffffc00d88947 */ /* 0x000fea000383ffff */
[----:B------:R-:W-:Y:S05]  /*0180*/  EXIT ;  /* 0x000000000000794d */ /* 0x000fea0003800000 */
.L_x_50:
        /* <DEDUP_REMOVED lines=15> */
.L_x_144:


//--------------------- .text._Z9_eq_32_01ifPfS_  --------------------------
	.section	.text._Z9_eq_32_01ifPfS_,"ax",@progbits
	.align	128
        .global         _Z9_eq_32_01ifPfS_
        .type           _Z9_eq_32_01ifPfS_,@function
        .size           _Z9_eq_32_01ifPfS_,(.L_x_145 - _Z9_eq_32_01ifPfS_)
        .other          _Z9_eq_32_01ifPfS_,@"STO_CUDA_ENTRY STV_DEFAULT"
_Z9_eq_32_01ifPfS_:
.text._Z9_eq_32_01ifPfS_:
        /* <DEDUP_REMOVED lines=14> */
.L_x_51:
[----:B0-----:R-:W-:-:S06]  /*00e0*/  IMAD.WIDE R2, R0, 0x4, R6 ;  /* 0x0000000400027825 */ /* 0x001fcc00078e0206 */
[----:B--2---:R-:W4:Y:S01]  /*00f0*/  LDG.E R2, desc[UR6][R2.64] ;  /* 0x0000000602027981 */ /* 0x004f22000c1e1900 */
[----:B-1-3--:R-:W-:Y:S01]  /*0100*/  IMAD.WIDE R4, R0, 0x4, R8 ;  /* 0x0000000400047825 */ /* 0x00afe200078e0208 */
[----:B------:R-:W-:-:S04]  /*0110*/  IADD3 R0, PT, PT, R11, R0, RZ ;  /* 0x000000000b007210 */ /* 0x000fc80007ffe0ff */
[----:B------:R-:W-:Y:S02]  /*0120*/  ISETP.GE.AND P0, PT, R0, UR5, PT ;  /* 0x0000000500007c0c */ /* 0x000fe4000bf06270 */
[----:B----4-:R-:W-:-:S05]  /*0130*/  FSET.BF.EQ.AND R13, R2, UR8, PT ;  /* 0x00000008020d7c0a */ /* 0x010fca000b802000 */
[----:B------:R1:W-:Y:S06]  /*0140*/  STG.E desc[UR6][R4.64], R13 ;  /* 0x0000000d04007986 */ /* 0x0003ec000c101906 */
[----:B------:R-:W-:Y:S05]  /*0150*/  @!P0 BRA `(.L_x_51) ;  /* 0xfffffffc00e08947 */ /* 0x000fea000383ffff */
[----:B------:R-:W-:Y:S05]  /*0160*/  EXIT ;  /* 0x000000000000794d */ /* 0x000fea0003800000 */
.L_x_52:
        /* <DEDUP_REMOVED lines=9> */
.L_x_145:


//--------------------- .text._Z10_min_64_01idPdS_ --------------------------
	.section	.text._Z10_min_64_01idPdS_,"ax",@progbits
	.align	128
        .global         _Z10_min_64_01idPdS_
        .type           _Z10_min_64_01idPdS_,@function
        .size           _Z10_min_64_01idPdS_,(.L_x_146 - _Z10_min_64_01idPdS_)
        .other          _Z10_min_64_01idPdS_,@"STO_CUDA_ENTRY STV_DEFAULT"
_Z10_min_64_01idPdS_:
.text._Z10_min_64_01idPdS_:
        /* <DEDUP_REMOVED lines=13> */
[----:B------:R-:W0:Y:S01]  /*00d0*/  LDCU.64 UR10, c[0x0][0x388] ;  /* 0x00007100ff0a77ac */ /* 0x000e220008000a00 */
[----:B-1----:R-:W-:-:S07]  /*00e0*/  IMAD R13, R13, UR4, RZ ;  /* 0x000000040d0d7c24 */ /* 0x002fce000f8e02ff */
.L_x_53:
[----:B0-----:R-:W-:-:S06]  /*00f0*/  IMAD.WIDE R2, R0, 0x8, R8 ;  /* 0x0000000800027825 */ /* 0x001fcc00078e0208 */
[----:B--2---:R-:W4:Y:S01]  /*0100*/  LDG.E.64 R2, desc[UR6][R2.64] ;  /* 0x0000000602027981 */ /* 0x004f22000c1e1b00 */
[----:B-1-3--:R-:W-:Y:S01]  /*0110*/  IMAD.WIDE R4, R0, 0x8, R10 ;  /* 0x0000000800047825 */ /* 0x00afe200078e020a */
[----:B------:R-:W-:Y:S01]  /*0120*/  IADD3 R0, PT, PT, R13, R0, RZ ;  /* 0x000000000d007210 */ /* 0x000fe20007ffe0ff */
[----:B----4-:R-:W-:-:S06]  /*0130*/  DSETP.GT.AND P0, PT, R2, UR8, PT ;  /* 0x0000000802007e2a */ /* 0x010fcc000bf04000 */
[----:B------:R-:W-:Y:S02]  /*0140*/  FSEL R6, R2, UR10, !P0 ;  /* 0x0000000a02067c08 */ /* 0x000fe4000c000000 */
[----:B------:R-:W-:Y:S02]  /*0150*/  FSEL R7, R3, UR11, !P0 ;  /* 0x0000000b03077c08 */ /* 0x000fe4000c000000 */
[----:B------:R-:W-:-:S03]  /*0160*/  ISETP.GE.AND P0, PT, R0, UR5, PT ;  /* 0x0000000500007c0c */ /* 0x000fc6000bf06270 */
[----:B------:R1:W-:Y:S10]  /*0170*/  STG.E.64 desc[UR6][R4.64], R6 ;  /* 0x0000000604007986 */ /* 0x0003f4000c101b06 */
[----:B------:R-:W-:Y:S05]  /*0180*/  @!P0 BRA `(.L_x_53) ;  /* 0xfffffffc00d88947 */ /* 0x000fea000383ffff */
[----:B------:R-:W-:Y:S05]  /*0190*/  EXIT ;  /* 0x000000000000794d */ /* 0x000fea0003800000 */
.L_x_54:
        /* <DEDUP_REMOVED lines=14> */
.L_x_146:


//--------------------- .text._Z10_min_32_01ifPfS_ --------------------------
	.section	.text._Z10_min_32_01ifPfS_,"ax",@progbits
	.align	128
        .global         _Z10_min_32_01ifPfS_
        .type           _Z10_min_32_01ifPfS_,@function
        .size           _Z10_min_32_01ifPfS_,(.L_x_147 - _Z10_min_32_01ifPfS_)
        .other          _Z10_min_32_01ifPfS_,@"STO_CUDA_ENTRY STV_DEFAULT"
_Z10_min_32_01ifPfS_:
.text._Z10_min_32_01ifPfS_:
        /* <DEDUP_REMOVED lines=14> */
.L_x_55:
[----:B0-----:R-:W-:-:S06]  /*00e0*/  IMAD.WIDE R2, R0, 0x4, R6 ;  /* 0x0000000400027825 */ /* 0x001fcc00078e0206 */
[----:B--2---:R-:W4:Y:S01]  /*00f0*/  LDG.E R2, desc[UR6][R2.64] ;  /* 0x0000000602027981 */ /* 0x004f22000c1e1900 */
[----:B-1-3--:R-:W-:Y:S01]  /*0100*/  IMAD.WIDE R4, R0, 0x4, R8 ;  /* 0x0000000400047825 */ /* 0x00afe200078e0208 */
[----:B------:R-:W-:Y:S02]  /*0110*/  IADD3 R0, PT, PT, R11, R0, RZ ;  /* 0x000000000b007210 */ /* 0x000fe40007ffe0ff */
[----:B----4-:R-:W-:-:S04]  /*0120*/  FSETP.GT.AND P0, PT, R2, UR8, PT ;  /* 0x0000000802007c0b */ /* 0x010fc8000bf04000 */
[----:B------:R-:W-:Y:S02]  /*0130*/  FSEL R13, R2, UR8, !P0 ;  /* 0x00000008020d7c08 */ /* 0x000fe4000c000000 */
[----:B------:R-:W-:-:S03]  /*0140*/  ISETP.GE.AND P0, PT, R0, UR5, PT ;  /* 0x0000000500007c0c */ /* 0x000fc6000bf06270 */
[----:B------:R1:W-:Y:S10]  /*0150*/  STG.E desc[UR6][R4.64], R13 ;  /* 0x0000000d04007986 */ /* 0x0003f4000c101906 */
[----:B------:R-:W-:Y:S05]  /*0160*/  @!P0 BRA `(.L_x_55) ;  /* 0xfffffffc00dc8947 */ /* 0x000fea000383ffff */
[----:B------:R-:W-:Y:S05]  /*0170*/  EXIT ;  /* 0x000000000000794d */ /* 0x000fea0003800000 */
.L_x_56:
        /* <DEDUP_REMOVED lines=16> */
.L_x_147:


//--------------------- .text._Z10_max_64_01idPdS_ --------------------------
	.section	.text._Z10_max_64_01idPdS_,"ax",@progbits
	.align	128
        .global         _Z10_max_64_01idPdS_
        .type           _Z10_max_64_01idPdS_,@function
        .size           _Z10_max_64_01idPdS_,(.L_x_148 - _Z10_max_64_01idPdS_)
        .other          _Z10_max_64_01idPdS_,@"STO_CUDA_ENTRY STV_DEFAULT"
_Z10_max_64_01idPdS_:
.text._Z10_max_64_01idPdS_:
        /* <DEDUP_REMOVED lines=15> */
.L_x_57:
[----:B0-----:R-:W-:-:S06]  /*00f0*/  IMAD.WIDE R2, R0, 0x8, R8 ;  /* 0x0000000800027825 */ /* 0x001fcc00078e0208 */
[----:B--2---:R-:W4:Y:S01]  /*0100*/  LDG.E.64 R2, desc[UR6][R2.64] ;  /* 0x0000000602027981 */ /* 0x004f22000c1e1b00 */
[----:B-1-3--:R-:W-:Y:S01]  /*0110*/  IMAD.WIDE R4, R0, 0x8, R10 ;  /* 0x0000000800047825 */ /* 0x00afe200078e020a */
[----:B------:R-:W-:Y:S01]  /*0120*/  IADD3 R0, PT, PT, R13, R0, RZ ;  /* 0x000000000d007210 */ /* 0x000fe20007ffe0ff */
[----:B----4-:R-:W-:-:S06]  /*0130*/  DSETP.GEU.AND P0, PT, R2, UR8, PT ;  /* 0x0000000802007e2a */ /* 0x010fcc000bf0e000 */
[----:B------:R-:W-:Y:S02]  /*0140*/  FSEL R6, R2, UR10, P0 ;  /* 0x0000000a02067c08 */ /* 0x000fe40008000000 */
[----:B------:R-:W-:Y:S02]  /*0150*/  FSEL R7, R3, UR11, P0 ;  /* 0x0000000b03077c08 */ /* 0x000fe40008000000 */
[----:B------:R-:W-:-:S03]  /*0160*/  ISETP.GE.AND P0, PT, R0, UR5, PT ;  /* 0x0000000500007c0c */ /* 0x000fc6000bf06270 */
[----:B------:R1:W-:Y:S10]  /*0170*/  STG.E.64 desc[UR6][R4.64], R6 ;  /* 0x0000000604007986 */ /* 0x0003f4000c101b06 */
[----:B------:R-:W-:Y:S05]  /*0180*/  @!P0 BRA `(.L_x_57) ;  /* 0xfffffffc00d88947 */ /* 0x000fea000383ffff */
[----:B------:R-:W-:Y:S05]  /*0190*/  EXIT ;  /* 0x000000000000794d */ /* 0x000fea0003800000 */
.L_x_58:
        /* <DEDUP_REMOVED lines=14> */
.L_x_148:


//--------------------- .text._Z10_max_32_01ifPfS_ --------------------------
	.section	.text._Z10_max_32_01ifPfS_,"ax",@progbits
	.align	128
        .global         _Z10_max_32_01ifPfS_
        .type           _Z10_max_32_01ifPfS_,@function
        .size           _Z10_max_32_01ifPfS_,(.L_x_149 - _Z10_max_32_01ifPfS_)
        .other          _Z10_max_32_01ifPfS_,@"STO_CUDA_ENTRY STV_DEFAULT"
_Z10_max_32_01ifPfS_:
.text._Z10_max_32_01ifPfS_:
        /* <DEDUP_REMOVED lines=14> */
.L_x_59:
[----:B0-----:R-:W-:-:S06]  /*00e0*/  IMAD.WIDE R2, R0, 0x4, R6 ;  /* 0x0000000400027825 */ /* 0x001fcc00078e0206 */
[----:B--2---:R-:W4:Y:S01]  /*00f0*/  LDG.E R2, desc[UR6][R2.64] ;  /* 0x0000000602027981 */ /* 0x004f22000c1e1900 */
[----:B-1-3--:R-:W-:Y:S01]  /*0100*/  IMAD.WIDE R4, R0, 0x4, R8 ;  /* 0x0000000400047825 */ /* 0x00afe200078e0208 */
[----:B------:R-:W-:Y:S02]  /*0110*/  IADD3 R0, PT, PT, R11, R0, RZ ;  /* 0x000000000b007210 */ /* 0x000fe40007ffe0ff */
[----:B----4-:R-:W-:-:S04]  /*0120*/  FSETP.GEU.AND P0, PT, R2, UR8, PT ;  /* 0x0000000802007c0b */ /* 0x010fc8000bf0e000 */
[----:B------:R-:W-:Y:S02]  /*0130*/  FSEL R13, R2, UR8, P0 ;  /* 0x00000008020d7c08 */ /* 0x000fe40008000000 */
[----:B------:R-:W-:-:S03]  /*0140*/  ISETP.GE.AND P0, PT, R0, UR5, PT ;  /* 0x0000000500007c0c */ /* 0x000fc6000bf06270 */
[----:B------:R1:W-:Y:S10]  /*0150*/  STG.E desc[UR6][R4.64], R13 ;  /* 0x0000000d04007986 */ /* 0x0003f4000c101906 */
[----:B------:R-:W-:Y:S05]  /*0160*/  @!P0 BRA `(.L_x_59) ;  /* 0xfffffffc00dc8947 */ /* 0x000fea000383ffff */
[----:B------:R-:W-:Y:S05]  /*0170*/  EXIT ;  /* 0x000000000000794d */ /* 0x000fea0003800000 */
.L_x_60:
        /* <DEDUP_REMOVED lines=16> */
.L_x_149:


//--------------------- .text._Z10_pow_64_01idPdS_ --------------------------
	.section	.text._Z10_pow_64_01idPdS_,"ax",@progbits
	.align	128
        .global         _Z10_pow_64_01idPdS_
        .type           _Z10_pow_64_01idPdS_,@function
        .size           _Z10_pow_64_01idPdS_,(.L_x_121 - _Z10_pow_64_01idPdS_)
        .other          _Z10_pow_64_01idPdS_,@"STO_CUDA_ENTRY STV_DEFAULT"
_Z10_pow_64_01idPdS_:
.text._Z10_pow_64_01idPdS_:
        /* <DEDUP_REMOVED lines=13> */
[----:B------:R-:W0:Y:S06]  /*00d0*/  LDCU UR5, c[0x0][0x38c] ;  /* 0x00007180ff0577ac */ /* 0x000e2c0008000800 */
[----:B------:R-:W2:Y:S01]  /*00e0*/  LDC.64 R10, c[0x0][0x390] ;  /* 0x0000e400ff0a7b82 */ /* 0x000ea20000000a00 */
[----:B-1----:R-:W-:-:S07]  /*00f0*/  IMAD R4, R4, UR4, RZ ;  /* 0x0000000404047c24 */ /* 0x002fce000f8e02ff */
[----:B------:R-:W1:Y:S01]  /*0100*/  LDC.64 R8, c[0x0][0x398] ;  /* 0x0000e600ff087b82 */ /* 0x000e620000000a00 */
[C---:B0-----:R-:W-:Y:S02]  /*0110*/  DSETP.NEU.AND P1, PT, R14.reuse, RZ, PT ;  /* 0x000000ff0e00722a */ /* 0x041fe40003f2d000 */
[----:B------:R-:W-:-:S06]  /*0120*/  DSETP.GT.AND P0, PT, |R14|, 1, PT ;  /* 0x3ff000000e00742a */ /* 0x000fcc0003f04200 */
[----:B------:R-:W-:-:S04]  /*0130*/  SEL R2, RZ, 0x7ff00000, !P0 ;  /* 0x7ff00000ff027807 */ /* 0x000fc80004000000 */
[----:B------:R-:W-:Y:S02]  /*0140*/  LOP3.LUT R5, R2, 0x7ff00000, RZ, 0x3c, !PT ;  /* 0x7ff0000002057812 */ /* 0x000fe400078e3cff */
[----:B---34-:R-:W-:Y:S05]  /*0150*/  @!P1 BRA `(.L_x_61) ;  /* 0x0000000000f89947 */ /* 0x018fea0003800000 */
.L_x_65:
[----:B0-2---:R-:W-:-:S06]  /*0160*/  IMAD.WIDE R6, R3, 0x8, R10 ;  /* 0x0000000803067825 */ /* 0x005fcc00078e020a */
[----:B------:R-:W2:Y:S01]  /*0170*/  LDG.E.64 R6, desc[UR6][R6.64] ;  /* 0x0000000606067981 */ /* 0x000ea2000c1e1b00 */
[--C-:B------:R-:W-:Y:S01]  /*0180*/  IMAD.MOV.U32 R33, RZ, RZ, R3.reuse ;  /* 0x000000ffff217224 */ /* 0x100fe200078e0003 */
[----:B------:R-:W-:Y:S01]  /*0190*/  BSSY.RECONVERGENT B0, `(.L_x_62) ;  /* 0x000000b000007945 */ /* 0x000fe20003800200 */
[----:B------:R-:W-:Y:S01]  /*01a0*/  IMAD.IADD R3, R4, 0x1, R3 ;  /* 0x0000000104037824 */ /* 0x000fe200078e0203 */
[----:B------:R-:W-:-:S04]  /*01b0*/  ISETP.LE.AND P1, PT, RZ, UR5, PT ;  /* 0x00000005ff007c0c */ /* 0x000fc8000bf23270 */
[----:B------:R-:W-:Y:S02]  /*01c0*/  ISETP.GE.AND P2, PT, R3, UR12, PT ;  /* 0x0000000c03007c0c */ /* 0x000fe4000bf46270 */
[----:B--2---:R-:W-:-:S04]  /*01d0*/  SHF.R.U32.HI R0, RZ, 0x14, R7 ;  /* 0x00000014ff007819 */ /* 0x004fc80000011607 */
[----:B------:R-:W-:-:S05]  /*01e0*/  LOP3.LUT R0, R0, 0x7ff, RZ, 0xc0, !PT ;  /* 0x000007ff00007812 */ /* 0x000fca00078ec0ff */
[----:B------:R-:W-:Y:S01]  /*01f0*/  VIADD R15, R0, 0xfffffc0c ;  /* 0xfffffc0c000f7836 */ /* 0x000fe20000000000 */
[----:B------:R-:W-:-:S04]  /*0200*/  MOV R0, 0x240 ;  /* 0x0000024000007802 */ /* 0x000fc80000000f00 */
[CC--:B------:R-:W-:Y:S02]  /*0210*/  SHF.L.U64.HI R32, R6.reuse, R15.reuse, R7 ;  /* 0x0000000f06207219 */ /* 0x0c0fe40000010207 */
[----:B------:R-:W-:-:S07]  /*0220*/  SHF.L.U32 R34, R6, R15, RZ ;  /* 0x0000000f06227219 */ /* 0x000fce00000006ff */
[----:B-1----:R-:W-:Y:S05]  /*0230*/  CALL.REL.NOINC `($_Z10_pow_64_01idPdS_$__internal_accurate_pow) ;  /* 0x0000000400b07944 */ /* 0x002fea0003c00000 */
[----:B------:R-:W-:Y:S05]  /*0240*/  BSYNC.RECONVERGENT B0 ;  /* 0x0000000000007941 */ /* 0x000fea0003800200 */
.L_x_62:
[----:B------:R-:W-:Y:S01]  /*0250*/  DADD R16, R6, R12 ;  /* 0x0000000006107229 */ /* 0x000fe2000000000c */
[----:B------:R-:W0:Y:S01]  /*0260*/  FRND.F64.TRUNC R14, R6 ;  /* 0x00000006000e7313 */ /* 0x000e22000030d800 */
[----:B------:R-:W-:Y:S01]  /*0270*/  IMAD.MOV.U32 R18, RZ, RZ, R21 ;  /* 0x000000ffff127224 */ /* 0x000fe200078e0015 */
[----:B------:R-:W-:Y:S01]  /*0280*/  ISETP.EQ.U32.AND P0, PT, R34, RZ, PT ;  /* 0x000000ff2200720c */ /* 0x000fe20003f02070 */
[----:B------:R-:W-:Y:S01]  /*0290*/  IMAD.MOV.U32 R19, RZ, RZ, R22 ;  /* 0x000000ffff137224 */ /* 0x000fe200078e0016 */
[----:B------:R-:W-:Y:S02]  /*02a0*/  BSSY.RECONVERGENT B0, `(.L_x_63) ;  /* 0x000001f000007945 */ /* 0x000fe40003800200 */
[----:B------:R-:W-:-:S03]  /*02b0*/  ISETP.EQ.AND.EX P0, PT, R32, -0x80000000, !P1, P0 ;  /* 0x800000002000780c */ /* 0x000fc60004f02300 */
[----:B------:R-:W-:Y:S01]  /*02c0*/  LOP3.LUT R16, R17, 0x7ff00000, RZ, 0xc0, !PT ;  /* 0x7ff0000011107812 */ /* 0x000fe200078ec0ff */
[----:B------:R-:W-:-:S03]  /*02d0*/  DADD R18, -RZ, -R18 ;  /* 0x00000000ff127229 */ /* 0x000fc60000000912 */
[----:B------:R-:W-:Y:S01]  /*02e0*/  ISETP.NE.AND P4, PT, R16, 0x7ff00000, PT ;  /* 0x7ff000001000780c */ /* 0x000fe20003f85270 */
[----:B0-----:R-:W-:-:S06]  /*02f0*/  DSETP.NEU.AND P3, PT, R6, R14, PT ;  /* 0x0000000e0600722a */ /* 0x001fcc0003f6d000 */
[----:B------:R-:W-:Y:S02]  /*0300*/  FSEL R14, R18, R21, P0 ;  /* 0x00000015120e7208 */ /* 0x000fe40000000000 */
[----:B------:R-:W-:Y:S02]  /*0310*/  FSEL R15, R19, R22, P0 ;  /* 0x00000016130f7208 */ /* 0x000fe40000000000 */
[----:B------:R-:W-:Y:S02]  /*0320*/  @!P1 FSEL R14, R14, RZ, !P3 ;  /* 0x000000ff0e0e9208 */ /* 0x000fe40005800000 */
[----:B------:R-:W-:Y:S01]  /*0330*/  @!P1 FSEL R15, R15, -QNAN , !P3 ;  /* 0xfff800000f0f9808 */ /* 0x000fe20005800000 */
[----:B------:R-:W-:Y:S06]  /*0340*/  @P4 BRA `(.L_x_64) ;  /* 0x0000000000504947 */ /* 0x000fec0003800000 */
[----:B------:R-:W-:-:S06]  /*0350*/  DSETP.NAN.AND P1, PT, R6, R6, PT ;  /* 0x000000060600722a */ /* 0x000fcc0003f28000 */
[----:B------:R-:W-:-:S14]  /*0360*/  DSETP.NUM.AND P1, PT, R12, R12, !P1 ;  /* 0x0000000c0c00722a */ /* 0x000fdc0004f27000 */
[----:B------:R-:W-:Y:S01]  /*0370*/  @!P1 DADD R14, R6, R12 ;  /* 0x00000000060e9229 */ /* 0x000fe2000000000c */
[----:B------:R-:W-:Y:S10]  /*0380*/  @!P1 BRA `(.L_x_64) ;  /* 0x0000000000409947 */ /* 0x000ff40003800000 */
[----:B------:R-:W-:-:S14]  /*0390*/  DSETP.NEU.AND P1, PT, |R6|, +INF , PT ;  /* 0x7ff000000600742a */ /* 0x000fdc0003f2d200 */
[----:B------:R-:W-:Y:S01]  /*03a0*/  @!P1 ISETP.GE.AND P4, PT, R7, RZ, PT ;  /* 0x000000ff0700920c */ /* 0x000fe20003f86270 */
[----:B------:R-:W-:Y:S01]  /*03b0*/  @!P1 DSETP.NEU.AND P3, PT, R12, -1, PT ;  /* 0xbff000000c00942a */ /* 0x000fe20003f6d000 */
[----:B------:R-:W-:Y:S02]  /*03c0*/  @!P1 IMAD.MOV.U32 R14, RZ, RZ, RZ ;  /* 0x000000ffff0e9224 */ /* 0x000fe400078e00ff */
[----:B------:R-:W-:-:S04]  /*03d0*/  @!P1 SEL R0, R5, R2, !P4 ;  /* 0x0000000205009207 */ /* 0x000fc80006000000 */
[----:B------:R-:W-:Y:S01]  /*03e0*/  @!P1 SEL R15, R0, 0x3ff00000, P3 ;  /* 0x3ff00000000f9807 */ /* 0x000fe20001800000 */
[----:B------:R-:W-:Y:S06]  /*03f0*/  @!P1 BRA `(.L_x_64) ;  /* 0x0000000000249947 */ /* 0x000fec0003800000 */
[----:B------:R-:W-:-:S14]  /*0400*/  DSETP.NEU.AND P1, PT, |R12|, +INF , PT ;  /* 0x7ff000000c00742a */ /* 0x000fdc0003f2d200 */
[----:B------:R-:W-:Y:S05]  /*0410*/  @P1 BRA `(.L_x_64) ;  /* 0x00000000001c1947 */ /* 0x000fea0003800000 */
[C---:B------:R-:W-:Y:S01]  /*0420*/  ISETP.GE.AND P1, PT, R7.reuse, RZ, PT ;  /* 0x000000ff0700720c */ /* 0x040fe20003f26270 */
[----:B------:R-:W-:Y:S01]  /*0430*/  IMAD.MOV.U32 R14, RZ, RZ, RZ ;  /* 0x000000ffff0e7224 */ /* 0x000fe200078e00ff */
[----:B------:R-:W-:Y:S02]  /*0440*/  LOP3.LUT R0, R7, 0x7fffffff, RZ, 0xc0, !PT ;  /* 0x7fffffff07007812 */ /* 0x000fe400078ec0ff */
[----:B------:R-:W-:Y:S02]  /*0450*/  SEL R15, RZ, 0x7ff00000, !P1 ;  /* 0x7ff00000ff0f7807 */ /* 0x000fe40004800000 */
[----:B------:R-:W-:-:S03]  /*0460*/  ISETP.NE.AND P1, PT, R0, 0x3fe00000, PT ;  /* 0x3fe000000000780c */ /* 0x000fc60003f25270 */
[----:B------:R-:W-:-:S05]  /*0470*/  VIADD R0, R15, 0x80000000 ;  /* 0x800000000f007836 */ /* 0x000fca0000000000 */
[----:B------:R-:W-:-:S07]  /*0480*/  @P0 SEL R15, R0, R15, P1 ;  /* 0x0000000f000f0207 */ /* 0x000fce0000800000 */
.L_x_64:
[----:B------:R-:W-:Y:S05]  /*0490*/  BSYNC.RECONVERGENT B0 ;  /* 0x0000000000007941 */ /* 0x000fea0003800200 */
.L_x_63:
[----:B------:R-:W-:Y:S02]  /*04a0*/  DSETP.NEU.AND P1, PT, R6, RZ, PT ;  /* 0x000000ff0600722a */ /* 0x000fe40003f2d000 */
[----:B------:R-:W-:Y:S01]  /*04b0*/  DSETP.NEU.AND P0, PT, R12, 1, PT ;  /* 0x3ff000000c00742a */ /* 0x000fe20003f0d000 */
        /* <DEDUP_REMOVED lines=8> */
.L_x_61:
[----:B------:R-:W0:Y:S01]  /*0540*/  LDC R16, c[0x0][0x38c] ;  /* 0x0000e300ff107b82 */ /* 0x000e220000000800 */
[----:B------:R-:W-:Y:S01]  /*0550*/  DSETP.NEU.AND P2, PT, R14, 1, PT ;  /* 0x3ff000000e00742a */ /* 0x000fe20003f4d000 */
[----:B------:R-:W3:Y:S06]  /*0560*/  LDCU UR4, c[0x0][0x380] ;  /* 0x00007000ff0477ac */ /* 0x000eec0008000800 */
[----:B------:R-:W4:Y:S08]  /*0570*/  LDC.64 R6, c[0x0][0x388] ;  /* 0x0000e200ff067b82 */ /* 0x000f300000000a00 */
[----:B-1----:R-:W1:Y:S08]  /*0580*/  LDC.64 R8, c[0x0][0x390] ;  /* 0x0000e400ff087b82 */ /* 0x002e700000000a00 */
[----:B--23--:R-:W2:Y:S02]  /*0590*/  LDC.64 R10, c[0x0][0x398] ;  /* 0x0000e600ff0a7b82 */ /* 0x00cea40000000a00 */
.L_x_70:
[----:B-1-3--:R-:W-:-:S06]  /*05a0*/  IMAD.WIDE R12, R3, 0x8, R8 ;  /* 0x00000008030c7825 */ /* 0x00afcc00078e0208 */
[----:B------:R-:W3:Y:S01]  /*05b0*/  LDG.E.64 R12, desc[UR6][R12.64] ;  /* 0x000000060c0c7981 */ /* 0x000ee2000c1e1b00 */
[--C-:B------:R-:W-:Y:S01]  /*05c0*/  IMAD.MOV.U32 R17, RZ, RZ, R3.reuse ;  /* 0x000000ffff117224 */ /* 0x100fe200078e0003 */
[----:B------:R-:W-:Y:S01]  /*05d0*/  BSSY.RECONVERGENT B0, `(.L_x_66) ;  /* 0x0000029000007945 */ /* 0x000fe20003800200 */
[----:B------:R-:W-:-:S05]  /*05e0*/  IMAD.IADD R3, R4, 0x1, R3 ;  /* 0x0000000104037824 */ /* 0x000fca00078e0203 */
[----:B------:R-:W-:Y:S02]  /*05f0*/  ISETP.GE.AND P4, PT, R3, UR4, PT ;  /* 0x0000000403007c0c */ /* 0x000fe4000bf86270 */
[----:B---3--:R-:W-:Y:S02]  /*0600*/  SHF.R.U32.HI R0, RZ, 0x14, R13 ;  /* 0x00000014ff007819 */ /* 0x008fe4000001160d */
[----:B------:R-:W-:Y:S02]  /*0610*/  ISETP.GE.AND P3, PT, R13, RZ, PT ;  /* 0x000000ff0d00720c */ /* 0x000fe40003f66270 */
[----:B------:R-:W-:-:S05]  /*0620*/  LOP3.LUT R0, R0, 0x7ff, RZ, 0xc0, !PT ;  /* 0x000007ff00007812 */ /* 0x000fca00078ec0ff */
[----:B------:R-:W-:-:S05]  /*0630*/  VIADD R15, R0, 0xfffffc0c ;  /* 0xfffffc0c000f7836 */ /* 0x000fca0000000000 */
[CC--:B------:R-:W-:Y:S02]  /*0640*/  SHF.L.U32 R0, R12.reuse, R15.reuse, RZ ;  /* 0x0000000f0c007219 */ /* 0x0c0fe400000006ff */
[----:B------:R-:W-:Y:S02]  /*0650*/  SHF.L.U64.HI R15, R12, R15, R13 ;  /* 0x0000000f0c0f7219 */ /* 0x000fe4000001020d */
[----:B------:R-:W-:-:S04]  /*0660*/  ISETP.NE.U32.AND P0, PT, R0, RZ, PT ;  /* 0x000000ff0000720c */ /* 0x000fc80003f05070 */
[----:B------:R-:W-:Y:S01]  /*0670*/  ISETP.NE.AND.EX P0, PT, R15, -0x80000000, PT, P0 ;  /* 0x800000000f00780c */ /* 0x000fe20003f05300 */
[----:B----4-:R-:W-:-:S10]  /*0680*/  DADD R14, R12, R6 ;  /* 0x000000000c0e7229 */ /* 0x010fd40000000006 */
[----:B------:R-:W-:Y:S02]  /*0690*/  LOP3.LUT R14, R15, 0x7ff00000, RZ, 0xc0, !PT ;  /* 0x7ff000000f0e7812 */ /* 0x000fe400078ec0ff */
[----:B------:R-:W-:Y:S02]  /*06a0*/  DSETP.NEU.AND P0, PT, |R12|, 0.5, !P0 ;  /* 0x3fe000000c00742a */ /* 0x000fe4000470d200 */
[----:B------:R-:W-:Y:S01]  /*06b0*/  ISETP.NE.AND P1, PT, R14, 0x7ff00000, PT ;  /* 0x7ff000000e00780c */ /* 0x000fe20003f25270 */
[----:B------:R-:W-:-:S03]  /*06c0*/  IMAD.MOV.U32 R14, RZ, RZ, RZ ;  /* 0x000000ffff0e7224 */ /* 0x000fc600078e00ff */
[----:B0-----:R-:W-:-:S04]  /*06d0*/  SEL R15, R16, RZ, P0 ;  /* 0x000000ff100f7207 */ /* 0x001fc80000000000 */
[----:B------:R-:W-:-:S05]  /*06e0*/  @!P3 LOP3.LUT R15, R15, 0x7ff00000, RZ, 0xfc, !PT ;  /* 0x7ff000000f0fb812 */ /* 0x000fca00078efcff */
[----:B------:R-:W-:Y:S05]  /*06f0*/  @P1 BRA `(.L_x_67) ;  /* 0x0000000000581947 */ /* 0x000fea0003800000 */
[----:B------:R-:W-:-:S06]  /*0700*/  DSETP.NAN.AND P1, PT, R12, R12, PT ;  /* 0x0000000c0c00722a */ /* 0x000fcc0003f28000 */
[----:B------:R-:W-:-:S14]  /*0710*/  DSETP.NAN.OR P1, PT, R6, R6, P1 ;  /* 0x000000060600722a */ /* 0x000fdc0000f28400 */
[----:B------:R-:W-:Y:S05]  /*0720*/  @P1 BRA `(.L_x_68) ;  /* 0x0000000000481947 */ /* 0x000fea0003800000 */
[----:B------:R-:W-:-:S14]  /*0730*/  DSETP.NEU.AND P1, PT, |R12|, +INF , PT ;  /* 0x7ff000000c00742a */ /* 0x000fdc0003f2d200 */
[----:B------:R-:W-:Y:S05]  /*0740*/  @!P1 BRA `(.L_x_69) ;  /* 0x00000000002c9947 */ /* 0x000fea0003800000 */
[----:B------:R-:W-:-:S14]  /*0750*/  DSETP.NEU.AND P1, PT, |R6|, +INF , PT ;  /* 0x7ff000000600742a */ /* 0x000fdc0003f2d200 */
[----:B------:R-:W-:Y:S05]  /*0760*/  @P1 BRA `(.L_x_67) ;  /* 0x00000000003c1947 */ /* 0x000fea0003800000 */
[----:B------:R-:W-:Y:S01]  /*0770*/  LOP3.LUT R0, R13, 0x7fffffff, RZ, 0xc0, !PT ;  /* 0x7fffffff0d007812 */ /* 0x000fe200078ec0ff */
[----:B------:R-:W-:Y:S01]  /*0780*/  IMAD.MOV.U32 R14, RZ, RZ, RZ ;  /* 0x000000ffff0e7224 */ /* 0x000fe200078e00ff */
[----:B------:R-:W-:Y:S02]  /*0790*/  SEL R15, RZ, 0x7ff00000, !P3 ;  /* 0x7ff00000ff0f7807 */ /* 0x000fe40005800000 */
[----:B------:R-:W-:Y:S02]  /*07a0*/  ISETP.GE.AND P1, PT, R16, RZ, PT ;  /* 0x000000ff1000720c */ /* 0x000fe40003f26270 */
[----:B------:R-:W-:Y:S01]  /*07b0*/  ISETP.NE.AND P3, PT, R0, 0x3fe00000, PT ;  /* 0x3fe000000000780c */ /* 0x000fe20003f65270 */
[----:B------:R-:W-:-:S05]  /*07c0*/  VIADD R0, R15, 0x80000000 ;  /* 0x800000000f007836 */ /* 0x000fca0000000000 */
[----:B------:R-:W-:-:S05]  /*07d0*/  SEL R0, R0, R15, P3 ;  /* 0x0000000f00007207 */ /* 0x000fca0001800000 */
[----:B------:R-:W-:Y:S01]  /*07e0*/  @!P1 SEL R15, R0, R15, P0 ;  /* 0x0000000f000f9207 */ /* 0x000fe20000000000 */
[----:B------:R-:W-:Y:S06]  /*07f0*/  BRA `(.L_x_67) ;  /* 0x0000000000187947 */ /* 0x000fec0003800000 */
.L_x_69:
[----:B------:R-:W-:Y:S01]  /*0800*/  DSETP.NEU.AND P0, PT, R6, -1, PT ;  /* 0xbff000000600742a */ /* 0x000fe20003f0d000 */
[----:B------:R-:W-:-:S05]  /*0810*/  SEL R14, R5, R2, !P3 ;  /* 0x00000002050e7207 */ /* 0x000fca0005800000 */
[----:B------:R-:W-:Y:S01]  /*0820*/  SEL R15, R14, 0x3ff00000, P0 ;  /* 0x3ff000000e0f7807 */ /* 0x000fe20000000000 */
[----:B------:R-:W-:Y:S01]  /*0830*/  IMAD.MOV.U32 R14, RZ, RZ, RZ ;  /* 0x000000ffff0e7224 */ /* 0x000fe200078e00ff */
[----:B------:R-:W-:Y:S06]  /*0840*/  BRA `(.L_x_67) ;  /* 0x0000000000047947 */ /* 0x000fec0003800000 */
.L_x_68:
[----:B------:R-:W-:-:S11]  /*0850*/  DADD R14, R12, R6 ;  /* 0x000000000c0e7229 */ /* 0x000fd60000000006 */
.L_x_67:
[----:B------:R-:W-:Y:S05]  /*0860*/  BSYNC.RECONVERGENT B0 ;  /* 0x0000000000007941 */ /* 0x000fea0003800200 */
.L_x_66:
[----:B------:R-:W-:Y:S01]  /*0870*/  DSETP.NEU.AND P0, PT, R12, RZ, PT ;  /* 0x000000ff0c00722a */ /* 0x000fe20003f0d000 */
[----:B--2---:R-:W-:-:S05]  /*0880*/  IMAD.WIDE R12, R17, 0x8, R10 ;  /* 0x00000008110c7825 */ /* 0x004fca00078e020a */
[----:B------:R-:W-:Y:S02]  /*0890*/  FSEL R14, R14, RZ, P0 ;  /* 0x000000ff0e0e7208 */ /* 0x000fe40000000000 */
[----:B------:R-:W-:Y:S02]  /*08a0*/  FSEL R15, R15, 1.875, P0 ;  /* 0x3ff000000f0f7808 */ /* 0x000fe40000000000 */
[----:B------:R-:W-:Y:S02]  /*08b0*/  FSEL R14, R14, RZ, P2 ;  /* 0x000000ff0e0e7208 */ /* 0x000fe40001000000 */
[----:B------:R-:W-:-:S05]  /*08c0*/  FSEL R15, R15, 1.875, P2 ;  /* 0x3ff000000f0f7808 */ /* 0x000fca0001000000 */
[----:B------:R3:W-:Y:S01]  /*08d0*/  STG.E.64 desc[UR6][R12.64], R14 ;  /* 0x0000000e0c007986 */ /* 0x0007e2000c101b06 */
[----:B------:R-:W-:Y:S05]  /*08e0*/  @!P4 BRA `(.L_x_70) ;  /* 0xfffffffc002cc947 */ /* 0x000fea000383ffff */
[----:B------:R-:W-:Y:S05]  /*08f0*/  EXIT ;  /* 0x000000000000794d */ /* 0x000fea0003800000 */
        .type           $_Z10_pow_64_01idPdS_$__internal_accurate_pow,@function
        .size           $_Z10_pow_64_01idPdS_$__internal_accurate_pow,(.L_x_121 - $_Z10_pow_64_01idPdS_$__internal_accurate_pow)
$_Z10_pow_64_01idPdS_$__internal_accurate_pow:
[----:B------:R-:W0:Y:S01]  /*0900*/  LDC.64 R14, c[0x0][0x388] ;  /* 0x0000e200ff0e7b82 */ /* 0x000e220000000a00 */
[----:B------:R-:W-:Y:S01]  /*0910*/  IMAD.MOV.U32 R22, RZ, RZ, RZ ;  /* 0x000000ffff167224 */ /* 0x000fe200078e00ff */
[----:B------:R-:W-:Y:S01]  /*0920*/  UMOV UR8, 0x7d2cafe2 ;  /* 0x7d2cafe200087882 */ /* 0x000fe20000000000 */
[----:B------:R-:W-:Y:S01]  /*0930*/  IMAD.MOV.U32 R20, RZ, RZ, 0x41ad3b5a ;  /* 0x41ad3b5aff147424 */ /* 0x000fe200078e00ff */
[----:B------:R-:W-:Y:S01]  /*0940*/  UMOV UR9, 0x3eb0f5ff ;  /* 0x3eb0f5ff00097882 */ /* 0x000fe20000000000 */
[----:B------:R-:W-:Y:S01]  /*0950*/  IMAD.MOV.U32 R21, RZ, RZ, 0x3ed0f5d2 ;  /* 0x3ed0f5d2ff157424 */ /* 0x000fe200078e00ff */
[----:B------:R-:W-:Y:S01]  /*0960*/  UMOV UR10, 0x3b39803f ;  /* 0x3b39803f000a7882 */ /* 0x000fe20000000000 */
[----:B------:R-:W-:Y:S01]  /*0970*/  UMOV UR11, 0x3c7abc9e ;  /* 0x3c7abc9e000b7882 */ /* 0x000fe20000000000 */
[----:B0-----:R-:W-:-:S10]  /*0980*/  DADD R30, -RZ, |R14| ;  /* 0x00000000ff1e7229 */ /* 0x001fd4000000050e */
[----:B------:R-:W-:Y:S01]  /*0990*/  ISETP.GT.U32.AND P0, PT, R31, 0xfffff, PT ;  /* 0x000fffff1f00780c */ /* 0x000fe20003f04070 */
[----:B------:R-:W-:Y:S02]  /*09a0*/  IMAD.MOV.U32 R16, RZ, RZ, R31 ;  /* 0x000000ffff107224 */ /* 0x000fe400078e001f */
[----:B------:R-:W-:-:S10]  /*09b0*/  IMAD.MOV.U32 R18, RZ, RZ, R30 ;  /* 0x000000ffff127224 */ /* 0x000fd400078e001e */
[----:B------:R-:W-:-:S10]  /*09c0*/  @!P0 DMUL R14, |R14|, 1.80143985094819840000e+16 ;  /* 0x435000000e0e8828 */ /* 0x000fd40000000200 */
[----:B------:R-:W-:Y:S02]  /*09d0*/  @!P0 IMAD.MOV.U32 R16, RZ, RZ, R15 ;  /* 0x000000ffff108224 */ /* 0x000fe400078e000f */
[----:B------:R-:W-:Y:S01]  /*09e0*/  @!P0 IMAD.MOV.U32 R18, RZ, RZ, R14 ;  /* 0x000000ffff128224 */ /* 0x000fe200078e000e */
[----:B------:R-:W-:Y:S02]  /*09f0*/  SHF.R.U32.HI R14, RZ, 0x14, R31 ;  /* 0x00000014ff0e7819 */ /* 0x000fe4000001161f */
[----:B------:R-:W-:Y:S02]  /*0a00*/  LOP3.LUT R16, R16, 0x800fffff, RZ, 0xc0, !PT ;  /* 0x800fffff10107812 */ /* 0x000fe400078ec0ff */
[----:B------:R-:W-:Y:S02]  /*0a10*/  @!P0 LEA.HI R14, R15, 0xffffffca, RZ, 0xc ;  /* 0xffffffca0f0e8811 */ /* 0x000fe400078f60ff */
[----:B------:R-:W-:-:S03]  /*0a20*/  LOP3.LUT R19, R16, 0x3ff00000, RZ, 0xfc, !PT ;  /* 0x3ff0000010137812 */ /* 0x000fc600078efcff */
[----:B------:R-:W-:Y:S01]  /*0a30*/  VIADD R15, R14, 0xfffffc01 ;  /* 0xfffffc010e0f7836 */ /* 0x000fe20000000000 */
[----:B------:R-:W-:-:S13]  /*0a40*/  ISETP.GE.U32.AND P3, PT, R19, 0x3ff6a09f, PT ;  /* 0x3ff6a09f1300780c */ /* 0x000fda0003f66070 */
[----:B------:R-:W-:Y:S02]  /*0a50*/  @P3 VIADD R17, R19, 0xfff00000 ;  /* 0xfff0000013113836 */ /* 0x000fe40000000000 */
[----:B------:R-:W-:Y:S02]  /*0a60*/  @P3 VIADD R15, R14, 0xfffffc02 ;  /* 0xfffffc020e0f3836 */ /* 0x000fe40000000000 */
[----:B------:R-:W-:-:S06]  /*0a70*/  @P3 IMAD.MOV.U32 R19, RZ, RZ, R17 ;  /* 0x000000ffff133224 */ /* 0x000fcc00078e0011 */
        /* <DEDUP_REMOVED lines=11> */
[----:B------:R-:W-:-:S06]  /*0b30*/  UMOV UR9, 0x3ef3b20a ;  /* 0x3ef3b20a00097882 */ /* 0x000fcc0000000000 */
[----:B------:R-:W-:Y:S01]  /*0b40*/  DFMA R24, R26, R20, UR8 ;  /* 0x000000081a187e2b */ /* 0x000fe20008000014 */
        /* <DEDUP_REMOVED lines=14> */
[----:B------:R-:W-:Y:S02]  /*0c30*/  DMUL R20, R22, R20 ;  /* 0x0000001416147228 */ /* 0x000fe40000000000 */
[----:B------:R-:W-:-:S03]  /*0c40*/  DMUL R22, R16, R16 ;  /* 0x0000001010167228 */ /* 0x000fc60000000000 */
[----:B------:R-:W-:Y:S01]  /*0c50*/  DFMA R24, R26, R24, UR8 ;  /* 0x000000081a187e2b */ /* 0x000fe20008000018 */
[----:B------:R-:W-:Y:S01]  /*0c60*/  UMOV UR8, 0x55555555 ;  /* 0x5555555500087882 */ /* 0x000fe20000000000 */
[----:B------:R-:W-:-:S06]  /*0c70*/  UMOV UR9, 0x3fb55555 ;  /* 0x3fb5555500097882 */ /* 0x000fcc0000000000 */
[----:B------:R-:W-:-:S08]  /*0c80*/  DFMA R18, R26, R24, UR8 ;  /* 0x000000081a127e2b */ /* 0x000fd00008000018 */
[----:B------:R-:W-:Y:S01]  /*0c90*/  DADD R28, -R18, UR8 ;  /* 0x00000008121c7e29 */ /* 0x000fe20008000100 */
[----:B------:R-:W-:Y:S01]  /*0ca0*/  UMOV UR8, 0xb9e7b0 ;  /* 0x00b9e7b000087882 */ /* 0x000fe20000000000 */
[----:B------:R-:W-:-:S06]  /*0cb0*/  UMOV UR9, 0x3c46a4cb ;  /* 0x3c46a4cb00097882 */ /* 0x000fcc0000000000 */
[----:B------:R-:W-:Y:S02]  /*0cc0*/  DFMA R28, R26, R24, R28 ;  /* 0x000000181a1c722b */ /* 0x000fe4000000001c */
[----:B------:R-:W-:Y:S01]  /*0cd0*/  DFMA R26, R16, R16, -R22 ;  /* 0x00000010101a722b */ /* 0x000fe20000000816 */
[----:B------:R-:W-:Y:S02]  /*0ce0*/  VIADD R25, R21, 0x100000 ;  /* 0x0010000015197836 */ /* 0x000fe40000000000 */
[----:B------:R-:W-:-:S03]  /*0cf0*/  IMAD.MOV.U32 R24, RZ, RZ, R20 ;  /* 0x000000ffff187224 */ /* 0x000fc600078e0014 */
[----:B------:R-:W-:Y:S01]  /*0d00*/  DADD R28, R28, -UR8 ;  /* 0x800000081c1c7e29 */ /* 0x000fe20008000000 */
[----:B------:R-:W-:Y:S01]  /*0d10*/  UMOV UR8, 0x80000000 ;  /* 0x8000000000087882 */ /* 0x000fe20000000000 */
[----:B------:R-:W-:Y:S01]  /*0d20*/  UMOV UR9, 0x43300000 ;  /* 0x4330000000097882 */ /* 0x000fe20000000000 */
[C---:B------:R-:W-:Y:S02]  /*0d30*/  DFMA R24, R16.reuse, R24, R26 ;  /* 0x000000181018722b */ /* 0x040fe4000000001a */
[----:B------:R-:W-:-:S08]  /*0d40*/  DMUL R26, R16, R22 ;  /* 0x00000016101a7228 */ /* 0x000fd00000000000 */
[----:B------:R-:W-:-:S08]  /*0d50*/  DFMA R30, R16, R22, -R26 ;  /* 0x00000016101e722b */ /* 0x000fd0000000081a */
        /* <DEDUP_REMOVED lines=16> */
[----:B------:R-:W-:Y:S01]  /*0e60*/  DADD R20, R20, R16 ;  /* 0x0000000014147229 */ /* 0x000fe20000000010 */
[----:B------:R-:W-:Y:S01]  /*0e70*/  LOP3.LUT R16, R15, 0x80000000, RZ, 0x3c, !PT ;  /* 0x800000000f107812 */ /* 0x000fe200078e3cff */
[----:B------:R-:W-:-:S06]  /*0e80*/  IMAD.MOV.U32 R17, RZ, RZ, 0x43300000 ;  /* 0x43300000ff117424 */ /* 0x000fcc00078e00ff */
[----:B------:R-:W-:Y:S02]  /*0e90*/  DADD R18, R22, R20 ;  /* 0x0000000016127229 */ /* 0x000fe40000000014 */
[----:B------:R-:W-:Y:S01]  /*0ea0*/  DADD R16, R16, -UR8 ;  /* 0x8000000810107e29 */ /* 0x000fe20008000000 */
[----:B------:R-:W-:Y:S01]  /*0eb0*/  UMOV UR8, 0xfefa39ef ;  /* 0xfefa39ef00087882 */ /* 0x000fe20000000000 */
[----:B------:R-:W-:-:S04]  /*0ec0*/  UMOV UR9, 0x3fe62e42 ;  /* 0x3fe62e4200097882 */ /* 0x000fc80000000000 */
[--C-:B------:R-:W-:Y:S02]  /*0ed0*/  DADD R24, R22, -R18.reuse ;  /* 0x0000000016187229 */ /* 0x100fe40000000812 */
[----:B------:R-:W-:-:S06]  /*0ee0*/  DFMA R14, R16, UR8, R18 ;  /* 0x00000008100e7c2b */ /* 0x000fcc0008000012 */
[----:B------:R-:W-:Y:S02]  /*0ef0*/  DADD R24, R20, R24 ;  /* 0x0000000014187229 */ /* 0x000fe40000000018 */
[----:B------:R-:W-:-:S08]  /*0f00*/  DFMA R22, R16, -UR8, R14 ;  /* 0x8000000810167c2b */ /* 0x000fd0000800000e */
[----:B------:R-:W-:-:S08]  /*0f10*/  DADD R22, -R18, R22 ;  /* 0x0000000012167229 */ /* 0x000fd00000000116 */
[----:B------:R-:W-:-:S08]  /*0f20*/  DADD R20, R24, -R22 ;  /* 0x0000000018147229 */ /* 0x000fd00000000816 */
[----:B------:R-:W-:Y:S01]  /*0f30*/  DFMA R20, R16, UR10, R20 ;  /* 0x0000000a10147c2b */ /* 0x000fe20008000014 */
[C---:B------:R-:W-:Y:S01]  /*0f40*/  IMAD.SHL.U32 R16, R7.reuse, 0x2, RZ ;  /* 0x0000000207107824 */ /* 0x040fe200078e00ff */
[----:B------:R-:W-:-:S04]  /*0f50*/  LOP3.LUT R17, R7, 0xff0fffff, RZ, 0xc0, !PT ;  /* 0xff0fffff07117812 */ /* 0x000fc800078ec0ff */
[----:B------:R-:W-:Y:S02]  /*0f60*/  ISETP.GT.U32.AND P0, PT, R16, -0x2000001, PT ;  /* 0xfdffffff1000780c */ /* 0x000fe40003f04070 */
[----:B------:R-:W-:Y:S01]  /*0f70*/  DADD R18, R14, R20 ;  /* 0x000000000e127229 */ /* 0x000fe20000000014 */
[----:B------:R-:W-:Y:S01]  /*0f80*/  IMAD.MOV.U32 R16, RZ, RZ, R6 ;  /* 0x000000ffff107224 */ /* 0x000fe200078e0006 */
[----:B------:R-:W-:-:S06]  /*0f90*/  SEL R17, R17, R7, P0 ;  /* 0x0000000711117207 */ /* 0x000fcc0000000000 */
[----:B------:R-:W-:Y:S02]  /*0fa0*/  DADD R22, R14, -R18 ;  /* 0x000000000e167229 */ /* 0x000fe40000000812 */
[----:B------:R-:W-:-:S06]  /*0fb0*/  DMUL R14, R18, R16 ;  /* 0x00000010120e7228 */ /* 0x000fcc0000000000 */
[----:B------:R-:W-:Y:S02]  /*0fc0*/  DADD R22, R20, R22 ;  /* 0x0000000014167229 */ /* 0x000fe40000000016 */
[----:B------:R-:W-:-:S08]  /*0fd0*/  DFMA R18, R18, R16, -R14 ;  /* 0x000000101212722b */ /* 0x000fd0000000080e */
[----:B------:R-:W-:Y:S01]  /*0fe0*/  DFMA R22, R22, R16, R18 ;  /* 0x000000101616722b */ /* 0x000fe20000000012 */
[----:B------:R-:W-:Y:S02]  /*0ff0*/  IMAD.MOV.U32 R16, RZ, RZ, 0x652b82fe ;  /* 0x652b82feff107424 */ /* 0x000fe400078e00ff */
[----:B------:R-:W-:-:S05]  /*1000*/  IMAD.MOV.U32 R17, RZ, RZ, 0x3ff71547 ;  /* 0x3ff71547ff117424 */ /* 0x000fca00078e00ff */
[----:B------:R-:W-:-:S08]  /*1010*/  DADD R18, R14, R22 ;  /* 0x000000000e127229 */ /* 0x000fd00000000016 */
[----:B------:R-:W-:Y:S02]  /*1020*/  DFMA R16, R18, R16, 6.75539944105574400000e+15 ;  /* 0x433800001210742b */ /* 0x000fe40000000010 */
[----:B------:R-:W-:Y:S01]  /*1030*/  FSETP.GEU.AND P0, PT, |R19|, 4.1917929649353027344, PT ;  /* 0x4086232b1300780b */ /* 0x000fe20003f0e200 */
[----:B------:R-:W-:-:S05]  /*1040*/  DADD R14, R14, -R18 ;  /* 0x000000000e0e7229 */ /* 0x000fca0000000812 */
[----:B------:R-:W-:-:S03]  /*1050*/  DADD R20, R16, -6.75539944105574400000e+15 ;  /* 0xc338000010147429 */ /* 0x000fc60000000000 */
[----:B------:R-:W-:-:S05]  /*1060*/  DADD R22, R22, R14 ;  /* 0x0000000016167229 */ /* 0x000fca000000000e */
[----:B------:R-:W-:Y:S01]  /*1070*/  DFMA R24, R20, -UR8, R18 ;  /* 0x8000000814187c2b */ /* 0x000fe20008000012 */
[----:B------:R-:W-:Y:S01]  /*1080*/  UMOV UR8, 0x3b39803f ;  /* 0x3b39803f00087882 */ /* 0x000fe20000000000 */
[----:B------:R-:W-:-:S06]  /*1090*/  UMOV UR9, 0x3c7abc9e ;  /* 0x3c7abc9e00097882 */ /* 0x000fcc0000000000 */
        /* <DEDUP_REMOVED lines=47> */
.L_x_71:
[----:B------:R-:W-:Y:S02]  /*1390*/  DFMA R22, R22, R14, R14 ;  /* 0x0000000e1616722b */ /* 0x000fe4000000000e */
[----:B------:R-:W-:-:S08]  /*13a0*/  DSETP.NEU.AND P0, PT, |R14|, +INF , PT ;  /* 0x7ff000000e00742a */ /* 0x000fd00003f0d200 */
[----:B------:R-:W-:Y:S01]  /*13b0*/  FSEL R21, R14, R22, !P0 ;  /* 0x000000160e157208 */ /* 0x000fe20004000000 */
[----:B------:R-:W-:Y:S01]  /*13c0*/  IMAD.MOV.U32 R14, RZ, RZ, R0 ;  /* 0x000000ffff0e7224 */ /* 0x000fe200078e0000 */
[----:B------:R-:W-:Y:S01]  /*13d0*/  FSEL R22, R15, R23, !P0 ;  /* 0x000000170f167208 */ /* 0x000fe20004000000 */
[----:B------:R-:W-:-:S04]  /*13e0*/  IMAD.MOV.U32 R15, RZ, RZ, 0x0 ;  /* 0x00000000ff0f7424 */ /* 0x000fc800078e00ff */
[----:B------:R-:W-:Y:S05]  /*13f0*/  RET.REL.NODEC R14 `(_Z10_pow_64_01idPdS_) ;  /* 0xffffffec0e007950 */ /* 0x000fea0003c3ffff */
.L_x_72:
        /* <DEDUP_REMOVED lines=16> */
.L_x_121:


//--------------------- .text._Z10_pow_32_01ifPfS_ --------------------------
	.section	.text._Z10_pow_32_01ifPfS_,"ax",@progbits
	.align	128
        .global         _Z10_pow_32_01ifPfS_
        .type           _Z10_pow_32_01ifPfS_,@function
        .size           _Z10_pow_32_01ifPfS_,(.L_x_151 - _Z10_pow_32_01ifPfS_)
        .other          _Z10_pow_32_01ifPfS_,@"STO_CUDA_ENTRY STV_DEFAULT"
_Z10_pow_32_01ifPfS_:
.text._Z10_pow_32_01ifPfS_:
        /* <DEDUP_REMOVED lines=14> */
[C---:B0-----:R-:W-:Y:S01]  /*00e0*/  FMUL R3, |R14|.reuse, 16777216 ;  /* 0x4b8000000e037820 */ /* 0x041fe20000400200 */
[----:B------:R-:W-:-:S04]  /*00f0*/  FSETP.GEU.AND P0, PT, |R14|, 1.175494350822287508e-38, PT ;  /* 0x008000000e00780b */ /* 0x000fc80003f0e200 */
[----:B------:R-:W0:Y:S01]  /*0100*/  LDC.64 R8, c[0x0][0x390] ;  /* 0x0000e400ff087b82 */ /* 0x000e220000000a00 */
[C---:B------:R-:W-:Y:S02]  /*0110*/  FSETP.GEU.AND P1, PT, R14.reuse, RZ, PT ;  /* 0x000000ff0e00720b */ /* 0x040fe40003f2e000 */
[----:B------:R-:W-:Y:S02]  /*0120*/  FSEL R3, R3, |R14|, !P0 ;  /* 0x4000000e03037208 */ /* 0x000fe40004000000 */
[----:B------:R-:W-:Y:S02]  /*0130*/  FSEL R2, RZ, -24, P0 ;  /* 0xc1c00000ff027808 */ /* 0x000fe40000000000 */
[----:B------:R-:W-:Y:S02]  /*0140*/  IADD3 R0, PT, PT, R3, -0x3f3504f3, RZ ;  /* 0xc0cafb0d03007810 */ /* 0x000fe40007ffe0ff */
[----:B------:R-:W-:Y:S02]  /*0150*/  FSETP.NEU.AND P0, PT, |R14|, +INF , PT ;  /* 0x7f8000000e00780b */ /* 0x000fe40003f0d200 */
[----:B------:R-:W-:-:S02]  /*0160*/  LOP3.LUT R0, R0, 0xff800000, RZ, 0xc0, !PT ;  /* 0xff80000000007812 */ /* 0x000fc400078ec0ff */
[C---:B------:R-:W-:Y:S01]  /*0170*/  FSETP.EQ.OR P0, PT, R14.reuse, RZ, !P0 ;  /* 0x000000ff0e00720b */ /* 0x040fe20004702400 */
[----:B------:R-:W-:Y:S01]  /*0180*/  FADD R14, R14, R14 ;  /* 0x0000000e0e0e7221 */ /* 0x000fe20000000000 */
[----:B------:R-:W-:-:S05]  /*0190*/  IADD3 R3, PT, PT, R3, -R0, RZ ;  /* 0x8000000003037210 */ /* 0x000fca0007ffe0ff */
[C---:B------:R-:W-:Y:S01]  /*01a0*/  FADD R4, R3.reuse, 1 ;  /* 0x3f80000003047421 */ /* 0x040fe20000000000 */
[----:B------:R-:W-:Y:S01]  /*01b0*/  FADD R5, R3, -1 ;  /* 0xbf80000003057421 */ /* 0x000fe20000000000 */
[----:B------:R-:W-:-:S03]  /*01c0*/  I2FP.F32.S32 R3, R0 ;  /* 0x0000000000037245 */ /* 0x000fc60000201400 */
[----:B------:R-:W-:Y:S01]  /*01d0*/  FADD R7, R5, R5 ;  /* 0x0000000505077221 */ /* 0x000fe20000000000 */
[----:B------:R-:W1:Y:S01]  /*01e0*/  MUFU.RCP R4, R4 ;  /* 0x0000000400047308 */ /* 0x000e620000001000 */
[----:B------:R-:W-:Y:S02]  /*01f0*/  FFMA R3, R3, 1.1920928955078125e-07, R2 ;  /* 0x3400000003037823 */ /* 0x000fe40000000002 */
[----:B-1----:R-:W-:Y:S01]  /*0200*/  FMUL R0, R4, R7 ;  /* 0x0000000704007220 */ /* 0x002fe20000400000 */
        /* <DEDUP_REMOVED lines=14> */
[----:B------:R-:W-:Y:S01]  /*02f0*/  FFMA R2, R0, 1.9251366722983220825e-08, R3 ;  /* 0x32a55e3400027823 */ /* 0x000fe20000000003 */
[----:B------:R-:W1:Y:S02]  /*0300*/  LDC.64 R6, c[0x0][0x390] ;  /* 0x0000e400ff067b82 */ /* 0x000e640000000a00 */
[----:B------:R-:W-:-:S04]  /*0310*/  FMUL R3, R19, 3 ;  /* 0x4040000013037820 */ /* 0x000fc80000400000 */
[----:B------:R-:W-:Y:S02]  /*0320*/  FFMA R21, R5, R3, R2 ;  /* 0x0000000305157223 */ /* 0x000fe40000000002 */
[----:B------:R-:W0:Y:S02]  /*0330*/  LDC.64 R4, c[0x0][0x380] ;  /* 0x0000e000ff047b82 */ /* 0x000e240000000a00 */
[----:B------:R-:W-:Y:S01]  /*0340*/  FFMA R18, R0, R19, R21 ;  /* 0x0000001300127223 */ /* 0x000fe20000000015 */
[----:B------:R-:W-:-:S03]  /*0350*/  LOP3.LUT R19, R14, 0x7f800000, RZ, 0x3c, !PT ;  /* 0x7f8000000e137812 */ /* 0x000fc600078e3cff */
[C---:B------:R-:W-:Y:S02]  /*0360*/  FADD R0, R15.reuse, R18 ;  /* 0x000000120f007221 */ /* 0x040fe40000000000 */
[----:B------:R-:W0:Y:S02]  /*0370*/  LDC.64 R2, c[0x0][0x380] ;  /* 0x0000e000ff027b82 */ /* 0x000e240000000a00 */
[----:B------:R-:W-:-:S04]  /*0380*/  FADD R15, -R15, R0 ;  /* 0x000000000f0f7221 */ /* 0x000fc80000000100 */
[----:B------:R-:W-:Y:S01]  /*0390*/  FADD R15, R18, -R15 ;  /* 0x8000000f120f7221 */ /* 0x000fe20000000000 */
[----:B--234-:R-:W-:Y:S06]  /*03a0*/  @!P1 BRA `(.L_x_73) ;  /* 0x0000000000e09947 */ /* 0x01cfec0003800000 */
.L_x_77:
[----:B-1----:R-:W-:-:S05]  /*03b0*/  IMAD.WIDE R6, R17, 0x4, R12 ;  /* 0x0000000411067825 */ /* 0x002fca00078e020c */
[----:B0-2---:R-:W2:Y:S01]  /*03c0*/  LDG.E R2, desc[UR6][R6.64] ;  /* 0x0000000606027981 */ /* 0x005ea2000c1e1900 */
[-C--:B------:R-:W-:Y:S01]  /*03d0*/  MOV R3, R17.reuse ;  /* 0x0000001100037202 */ /* 0x080fe20000000f00 */
[----:B------:R-:W-:Y:S01]  /*03e0*/  BSSY.RECONVERGENT B0, `(.L_x_74) ;  /* 0x0000030000007945 */ /* 0x000fe20003800200 */
[----:B------:R-:W-:Y:S02]  /*03f0*/  IADD3 R17, PT, PT, R16, R17, RZ ;  /* 0x0000001110117210 */ /* 0x000fe40007ffe0ff */
[----:B------:R-:W-:Y:S02]  /*0400*/  MOV R11, 0x3f800000 ;  /* 0x3f800000000b7802 */ /* 0x000fe40000000f00 */
[----:B------:R-:W-:Y:S02]  /*0410*/  ISETP.GE.AND P2, PT, R17, R4, PT ;  /* 0x000000041100720c */ /* 0x000fe40003f46270 */
[----:B--2---:R-:W-:-:S04]  /*0420*/  FSETP.NEU.AND P1, PT, R2, RZ, PT ;  /* 0x000000ff0200720b */ /* 0x004fc80003f2d000 */
[----:B------:R-:W-:-:S13]  /*0430*/  FSETP.EQ.OR P1, PT, R5, 1, !P1 ;  /* 0x3f8000000500780b */ /* 0x000fda0004f22400 */
[----:B------:R-:W-:Y:S05]  /*0440*/  @P1 BRA `(.L_x_75) ;  /* 0x0000000000a41947 */ /* 0x000fea0003800000 */
[----:B------:R-:W-:-:S04]  /*0450*/  FSETP.NAN.AND P1, PT, |R2|, |R2|, PT ;  /* 0x400000020200720b */ /* 0x000fc80003f28200 */
[----:B------:R-:W-:-:S13]  /*0460*/  FSETP.NUM.AND P1, PT, |R5|, |R5|, !P1 ;  /* 0x400000050500720b */ /* 0x000fda0004f27200 */
[----:B------:R-:W-:Y:S01]  /*0470*/  @!P1 FADD R11, R2, R5 ;  /* 0x00000005020b9221 */ /* 0x000fe20000000000 */
[----:B------:R-:W-:Y:S06]  /*0480*/  @!P1 BRA `(.L_x_75) ;  /* 0x0000000000949947 */ /* 0x000fec0003800000 */
[----:B------:R-:W-:Y:S05]  /*0490*/  @!P0 BRA `(.L_x_76) ;  /* 0x0000000000248947 */ /* 0x000fea0003800000 */
[C---:B------:R-:W-:Y:S01]  /*04a0*/  FMUL R6, R2.reuse, 0.5 ;  /* 0x3f00000002067820 */ /* 0x040fe20000400000 */
[----:B------:R-:W-:-:S04]  /*04b0*/  FSETP.GEU.AND P3, PT, R2, RZ, PT ;  /* 0x000000ff0200720b */ /* 0x000fc80003f6e000 */
[----:B------:R-:W-:Y:S01]  /*04c0*/  SEL R11, R19, R14, !P3 ;  /* 0x0000000e130b7207 */ /* 0x000fe20005800000 */
[----:B------:R-:W0:Y:S02]  /*04d0*/  FRND.TRUNC R6, R6 ;  /* 0x0000000600067307 */ /* 0x000e24000020d000 */
[----:B0-----:R-:W-:-:S04]  /*04e0*/  FADD R7, R6, R6 ;  /* 0x0000000606077221 */ /* 0x001fc80000000000 */
[----:B------:R-:W-:-:S05]  /*04f0*/  FADD R7, R2, -R7 ;  /* 0x8000000702077221 */ /* 0x000fca0000000000 */
[----:B------:R-:W-:-:S13]  /*0500*/  FSETP.NEU.AND P1, PT, |R7|, 1, PT ;  /* 0x3f8000000700780b */ /* 0x000fda0003f2d200 */
[----:B------:R-:W-:Y:S01]  /*0510*/  @P1 LOP3.LUT R11, R11, 0x7fffffff, RZ, 0xc0, !PT ;  /* 0x7fffffff0b0b1812 */ /* 0x000fe200078ec0ff */
[----:B------:R-:W-:Y:S06]  /*0520*/  BRA `(.L_x_75) ;  /* 0x00000000006c7947 */ /* 0x000fec0003800000 */
.L_x_76:
[----:B------:R-:W-:Y:S01]  /*0530*/  FMUL R7, R0, R2 ;  /* 0x0000000200077220 */ /* 0x000fe20000400000 */
[----:B------:R-:W-:-:S03]  /*0540*/  MOV R21, 0x391fcb8e ;  /* 0x391fcb8e00157802 */ /* 0x000fc60000000f00 */
[----:B------:R-:W0:Y:S01]  /*0550*/  FRND R6, R7 ;  /* 0x0000000700067307 */ /* 0x000e220000201000 */
[-C--:B------:R-:W-:Y:S01]  /*0560*/  FFMA R10, R0, R2.reuse, -R7 ;  /* 0x00000002000a7223 */ /* 0x080fe20000000807 */
[C---:B------:R-:W-:Y:S02]  /*0570*/  FSETP.GT.AND P1, PT, |R7|.reuse, 152, PT ;  /* 0x431800000700780b */ /* 0x040fe40003f24200 */
[----:B------:R-:W-:Y:S01]  /*0580*/  FSETP.GEU.AND P4, PT, R7, RZ, PT ;  /* 0x000000ff0700720b */ /* 0x000fe20003f8e000 */
[----:B------:R-:W-:Y:S01]  /*0590*/  FFMA R11, R15, R2, R10 ;  /* 0x000000020f0b7223 */ /* 0x000fe2000000000a */
[----:B0-----:R-:W-:Y:S01]  /*05a0*/  FADD R10, R7, -R6 ;  /* 0x80000006070a7221 */ /* 0x001fe20000000000 */
[----:B------:R-:W-:-:S03]  /*05b0*/  FSETP.GT.AND P3, PT, R6, RZ, PT ;  /* 0x000000ff0600720b */ /* 0x000fc60003f64000 */
[----:B------:R-:W-:Y:S01]  /*05c0*/  FADD R10, R10, R11 ;  /* 0x0000000b0a0a7221 */ /* 0x000fe20000000000 */
[----:B------:R-:W-:Y:S02]  /*05d0*/  SEL R6, RZ, 0x83000000, P3 ;  /* 0x83000000ff067807 */ /* 0x000fe40001800000 */
[----:B------:R-:W-:Y:S01]  /*05e0*/  FSETP.NEU.AND P3, PT, R5, -1, PT ;  /* 0xbf8000000500780b */ /* 0x000fe20003f6d000 */
[----:B------:R-:W-:-:S04]  /*05f0*/  FFMA R11, R10, R21, 0.0013391353422775864601 ;  /* 0x3aaf85ed0a0b7423 */ /* 0x000fc80000000015 */
[----:B------:R-:W-:-:S04]  /*0600*/  FFMA R11, R10, R11, 0.0096188392490148544312 ;  /* 0x3c1d98560a0b7423 */ /* 0x000fc8000000000b */
[C---:B------:R-:W-:Y:S02]  /*0610*/  FFMA R21, R10.reuse, R11, 0.055503588169813156128 ;  /* 0x3d6357bb0a157423 */ /* 0x040fe4000000000b */
[----:B------:R-:W0:Y:S02]  /*0620*/  F2I.NTZ R11, R7 ;  /* 0x00000007000b7305 */ /* 0x000e240000203100 */
[----:B------:R-:W-:-:S04]  /*0630*/  FFMA R21, R10, R21, 0.24022644758224487305 ;  /* 0x3e75fdec0a157423 */ /* 0x000fc80000000015 */
[----:B------:R-:W-:-:S04]  /*0640*/  FFMA R21, R10, R21, 0.69314718246459960938 ;  /* 0x3f3172180a157423 */ /* 0x000fc80000000015 */
[----:B------:R-:W-:Y:S01]  /*0650*/  FFMA R21, R10, R21, 1 ;  /* 0x3f8000000a157423 */ /* 0x000fe20000000015 */
[----:B------:R-:W-:Y:S02]  /*0660*/  IADD3 R10, PT, PT, R6, 0x7f000000, RZ ;  /* 0x7f000000060a7810 */ /* 0x000fe40007ffe0ff */
[----:B0-----:R-:W-:-:S03]  /*0670*/  LEA R11, R11, -R6, 0x17 ;  /* 0x800000060b0b7211 */ /* 0x001fc600078eb8ff */
[----:B------:R-:W-:Y:S01]  /*0680*/  FMUL R10, R10, R21 ;  /* 0x000000150a0a7220 */ /* 0x000fe20000400000 */
[----:B------:R-:W-:-:S03]  /*0690*/  FSEL R6, RZ, +INF , !P4 ;  /* 0x7f800000ff067808 */ /* 0x000fc60006000000 */
[----:B------:R-:W-:Y:S01]  /*06a0*/  @!P1 FMUL R6, R11, R10 ;  /* 0x0000000a0b069220 */ /* 0x000fe20000400000 */
[----:B------:R-:W-:-:S04]  /*06b0*/  FSETP.NEU.AND P1, PT, |R2|, +INF , PT ;  /* 0x7f8000000200780b */ /* 0x000fc80003f2d200 */
[----:B------:R-:W-:-:S04]  /*06c0*/  @!P3 FSEL R6, R6, 1, P1 ;  /* 0x3f8000000606b808 */ /* 0x000fc80000800000 */
[----:B------:R-:W-:-:S07]  /*06d0*/  MOV R11, R6 ;  /* 0x00000006000b7202 */ /* 0x000fce0000000f00 */
.L_x_75:
[----:B------:R-:W-:Y:S05]  /*06e0*/  BSYNC.RECONVERGENT B0 ;  /* 0x0000000000007941 */ /* 0x000fea0003800200 */
.L_x_74:
[----:B------:R-:W-:-:S05]  /*06f0*/  IMAD.WIDE R2, R3, 0x4, R8 ;  /* 0x0000000403027825 */ /* 0x000fca00078e0208 */
[----:B------:R2:W-:Y:S01]  /*0700*/  STG.E desc[UR6][R2.64], R11 ;  /* 0x0000000b02007986 */ /* 0x0005e2000c101906 */
[----:B------:R-:W-:Y:S05]  /*0710*/  @!P2 BRA `(.L_x_77) ;  /* 0xfffffffc0024a947 */ /* 0x000fea000383ffff */
[----:B------:R-:W-:Y:S05]  /*0720*/  EXIT ;  /* 0x000000000000794d */ /* 0x000fea0003800000 */
.L_x_73:
[----:B0-----:R-:W-:-:S05]  /*0730*/  IMAD.WIDE R8, R17, 0x4, R10 ;  /* 0x0000000411087825 */ /* 0x001fca00078e020a */
[----:B--2---:R-:W2:Y:S01]  /*0740*/  LDG.E R4, desc[UR6][R8.64] ;  /* 0x0000000608047981 */ /* 0x004ea2000c1e1900 */
[-C--:B------:R-:W-:Y:S01]  /*0750*/  MOV R5, R17.reuse ;  /* 0x0000001100057202 */ /* 0x080fe20000000f00 */
[----:B------:R-:W-:Y:S01]  /*0760*/  BSSY.RECONVERGENT B0, `(.L_x_78) ;  /* 0x0000035000007945 */ /* 0x000fe20003800200 */
[----:B------:R-:W-:Y:S02]  /*0770*/  IADD3 R17, PT, PT, R16, R17, RZ ;  /* 0x0000001110117210 */ /* 0x000fe40007ffe0ff */
[----:B------:R-:W-:Y:S02]  /*0780*/  MOV R21, 0x3f800000 ;  /* 0x3f80000000157802 */ /* 0x000fe40000000f00 */
[----:B------:R-:W-:Y:S01]  /*0790*/  ISETP.GE.AND P2, PT, R17, R2, PT ;  /* 0x000000021100720c */ /* 0x000fe20003f46270 */
[C---:B--2---:R-:W-:Y:S01]  /*07a0*/  FMUL R12, R4.reuse, 0.5 ;  /* 0x3f000000040c7820 */ /* 0x044fe20000400000 */
[----:B------:R-:W-:-:S04]  /*07b0*/  FSETP.NEU.AND P1, PT, R4, RZ, PT ;  /* 0x000000ff0400720b */ /* 0x000fc80003f2d000 */
[----:B------:R-:W-:Y:S01]  /*07c0*/  FSETP.EQ.OR P1, PT, R3, 1, !P1 ;  /* 0x3f8000000300780b */ /* 0x000fe20004f22400 */
[----:B------:R-:W0:Y:S02]  /*07d0*/  FRND.TRUNC R12, R12 ;  /* 0x0000000c000c7307 */ /* 0x000e24000020d000 */
[----:B0-----:R-:W-:-:S10]  /*07e0*/  FADD R13, R12, R12 ;  /* 0x0000000c0c0d7221 */ /* 0x001fd40000000000 */
[----:B------:R-:W-:Y:S05]  /*07f0*/  @P1 BRA `(.L_x_79) ;  /* 0x0000000000ac1947 */ /* 0x000fea0003800000 */
[----:B------:R-:W-:-:S04]  /*0800*/  FSETP.NAN.AND P1, PT, |R4|, |R4|, PT ;  /* 0x400000040400720b */ /* 0x000fc80003f28200 */
[----:B------:R-:W-:-:S13]  /*0810*/  FSETP.NAN.OR P1, PT, |R3|, |R3|, P1 ;  /* 0x400000030300720b */ /* 0x000fda0000f28600 */
[----:B------:R-:W-:Y:S05]  /*0820*/  @P1 BRA `(.L_x_80) ;  /* 0x00000000009c1947 */ /* 0x000fea0003800000 */
[----:B------:R-:W-:Y:S01]  /*0830*/  FADD R8, R4, -R13 ;  /* 0x8000000d04087221 */ /* 0x000fe20000000000 */
[----:B------:R-:W-:Y:S06]  /*0840*/  @P0 BRA `(.L_x_81) ;  /* 0x0000000000800947 */ /* 0x000fec0003800000 */
[----:B------:R-:W-:Y:S02]  /*0850*/  FSETP.NEU.AND P1, PT, |R4|, +INF , PT ;  /* 0x7f8000000400780b */ /* 0x000fe40003f2d200 */
[----:B------:R-:W-:-:S13]  /*0860*/  FSETP.EQ.AND P3, PT, R3, -1, PT ;  /* 0xbf8000000300780b */ /* 0x000fda0003f62000 */
[----:B------:R-:W-:Y:S05]  /*0870*/  @!P1 BRA P3, `(.L_x_79) ;  /* 0x00000000008c9947 */ /* 0x000fea0001800000 */
[CC--:B------:R-:W-:Y:S01]  /*0880*/  FMUL R9, R0.reuse, R4.reuse ;  /* 0x0000000400097220 */ /* 0x0c0fe20000400000 */
[----:B------:R-:W-:Y:S01]  /*0890*/  HFMA2 R20, -RZ, RZ, 0.64013671875, -15.109375 ;  /* 0x391fcb8eff147431 */ /* 0x000fe200000001ff */
[----:B------:R-:W-:Y:S02]  /*08a0*/  FRND.FLOOR R23, R4 ;  /* 0x0000000400177307 */ /* 0x000fe40000205000 */
[----:B------:R-:W-:Y:S01]  /*08b0*/  FFMA R18, R0, R4, -R9 ;  /* 0x0000000400127223 */ /* 0x000fe20000000809 */
[----:B------:R-:W-:-:S03]  /*08c0*/  FSETP.GT.AND P3, PT, |R9|, 152, PT ;  /* 0x431800000900780b */ /* 0x000fc60003f64200 */
[----:B------:R-:W-:Y:S02]  /*08d0*/  FFMA R18, R15, R4, R18 ;  /* 0x000000040f127223 */ /* 0x000fe40000000012 */
[----:B------:R-:W0:Y:S08]  /*08e0*/  FRND R12, R9 ;  /* 0x00000009000c7307 */ /* 0x000e300000201000 */
[----:B------:R-:W2:Y:S01]  /*08f0*/  F2I.NTZ R21, R9 ;  /* 0x0000000900157305 */ /* 0x000ea20000203100 */
[----:B0-----:R-:W-:Y:S01]  /*0900*/  FADD R13, R9, -R12 ;  /* 0x8000000c090d7221 */ /* 0x001fe20000000000 */
[----:B------:R-:W-:-:S03]  /*0910*/  FSETP.GT.AND P1, PT, R12, RZ, PT ;  /* 0x000000ff0c00720b */ /* 0x000fc60003f24000 */
[----:B------:R-:W-:Y:S01]  /*0920*/  FADD R13, R13, R18 ;  /* 0x000000120d0d7221 */ /* 0x000fe20000000000 */
[----:B------:R-:W-:Y:S02]  /*0930*/  SEL R12, RZ, 0x83000000, P1 ;  /* 0x83000000ff0c7807 */ /* 0x000fe40000800000 */
[----:B------:R-:W-:Y:S01]  /*0940*/  FSETP.GEU.AND P1, PT, R9, RZ, PT ;  /* 0x000000ff0900720b */ /* 0x000fe20003f2e000 */
[----:B------:R-:W-:Y:S01]  /*0950*/  FFMA R18, R13, R20, 0.0013391353422775864601 ;  /* 0x3aaf85ed0d127423 */ /* 0x000fe20000000014 */
[----:B--2---:R-:W-:Y:S02]  /*0960*/  LEA R21, R21, -R12, 0x17 ;  /* 0x8000000c15157211 */ /* 0x004fe400078eb8ff */
[----:B------:R-:W-:Y:S01]  /*0970*/  FSEL R9, RZ, +INF , !P1 ;  /* 0x7f800000ff097808 */ /* 0x000fe20004800000 */
[----:B------:R-:W-:Y:S01]  /*0980*/  FFMA R18, R13, R18, 0.0096188392490148544312 ;  /* 0x3c1d98560d127423 */ /* 0x000fe20000000012 */
[----:B------:R-:W-:-:S03]  /*0990*/  FSETP.NEU.AND P1, PT, |R8|, 1, PT ;  /* 0x3f8000000800780b */ /* 0x000fc60003f2d200 */
[----:B------:R-:W-:-:S04]  /*09a0*/  FFMA R18, R13, R18, 0.055503588169813156128 ;  /* 0x3d6357bb0d127423 */ /* 0x000fc80000000012 */
[----:B------:R-:W-:-:S04]  /*09b0*/  FFMA R18, R13, R18, 0.24022644758224487305 ;  /* 0x3e75fdec0d127423 */ /* 0x000fc80000000012 */
[----:B------:R-:W-:Y:S01]  /*09c0*/  FFMA R20, R13, R18, 0.69314718246459960938 ;  /* 0x3f3172180d147423 */ /* 0x000fe20000000012 */
[----:B------:R-:W-:-:S03]  /*09d0*/  IADD3 R18, PT, PT, R12, 0x7f000000, RZ ;  /* 0x7f0000000c127810 */ /* 0x000fc60007ffe0ff */
[----:B------:R-:W-:-:S04]  /*09e0*/  FFMA R13, R13, R20, 1 ;  /* 0x3f8000000d0d7423 */ /* 0x000fc80000000014 */
[----:B------:R-:W-:-:S04]  /*09f0*/  FMUL R18, R18, R13 ;  /* 0x0000000d12127220 */ /* 0x000fc80000400000 */
[----:B------:R-:W-:Y:S01]  /*0a00*/  @!P3 FMUL R9, R21, R18 ;  /* 0x000000121509b220 */ /* 0x000fe20000400000 */
[----:B------:R-:W-:-:S04]  /*0a10*/  FSETP.NEU.AND P3, PT, R4, R23, PT ;  /* 0x000000170400720b */ /* 0x000fc80003f6d000 */
[----:B------:R-:W-:-:S04]  /*0a20*/  FSEL R9, R9, -R9, P1 ;  /* 0x8000000909097208 */ /* 0x000fc80000800000 */
[----:B------:R-:W-:Y:S01]  /*0a30*/  FSEL R21, R9, +QNAN , !P3 ;  /* 0x7fffffff09157808 */ /* 0x000fe20005800000 */
[----:B------:R-:W-:Y:S06]  /*0a40*/  BRA `(.L_x_79) ;  /* 0x0000000000187947 */ /* 0x000fec0003800000 */
.L_x_81:
[----:B------:R-:W-:Y:S02]  /*0a50*/  FSETP.NEU.AND P3, PT, |R8|, 1, PT ;  /* 0x3f8000000800780b */ /* 0x000fe40003f6d200 */
[----:B------:R-:W-:-:S04]  /*0a60*/  FSETP.GEU.AND P1, PT, R4, RZ, PT ;  /* 0x000000ff0400720b */ /* 0x000fc80003f2e000 */
[----:B------:R-:W-:-:S07]  /*0a70*/  SEL R21, R19, R14, !P1 ;  /* 0x0000000e13157207 */ /* 0x000fce0004800000 */
[----:B------:R-:W-:Y:S01]  /*0a80*/  @P3 LOP3.LUT R21, R21, 0x7fffffff, RZ, 0xc0, !PT ;  /* 0x7fffffff15153812 */ /* 0x000fe200078ec0ff */
[----:B------:R-:W-:Y:S06]  /*0a90*/  BRA `(.L_x_79) ;  /* 0x0000000000047947 */ /* 0x000fec0003800000 */
.L_x_80:
[----:B------:R-:W-:-:S07]  /*0aa0*/  FADD R21, R4, R3 ;  /* 0x0000000304157221 */ /* 0x000fce0000000000 */
.L_x_79:
[----:B------:R-:W-:Y:S05]  /*0ab0*/  BSYNC.RECONVERGENT B0 ;  /* 0x0000000000007941 */ /* 0x000fea0003800200 */
.L_x_78:
[----:B-1----:R-:W-:-:S05]  /*0ac0*/  IMAD.WIDE R4, R5, 0x4, R6 ;  /* 0x0000000405047825 */ /* 0x002fca00078e0206 */
[----:B------:R2:W-:Y:S01]  /*0ad0*/  STG.E desc[UR6][R4.64], R21 ;  /* 0x0000001504007986 */ /* 0x0005e2000c101906 */
[----:B------:R-:W-:Y:S05]  /*0ae0*/  @!P2 BRA `(.L_x_73) ;  /* 0xfffffffc0010a947 */ /* 0x000fea000383ffff */
[----:B------:R-:W-:Y:S05]  /*0af0*/  EXIT ;  /* 0x000000000000794d */ /* 0x000fea0003800000 */
.L_x_82:
        /* <DEDUP_REMOVED lines=16> */
.L_x_151:


//--------------------- .text._Z10_div_64_01idPdS_ --------------------------
	.section	.text._Z10_div_64_01idPdS_,"ax",@progbits
	.align	128
        .global         _Z10_div_64_01idPdS_
        .type           _Z10_div_64_01idPdS_,@function
        .size           _Z10_div_64_01idPdS_,(.L_x_122 - _Z10_div_64_01idPdS_)
        .other          _Z10_div_64_01idPdS_,@"STO_CUDA_ENTRY STV_DEFAULT"
_Z10_div_64_01idPdS_:
.text._Z10_div_64_01idPdS_:
        /* <DEDUP_REMOVED lines=11> */
[----:B------:R-:W3:Y:S01]  /*00b0*/  LDC.64 R8, c[0x0][0x390] ;  /* 0x0000e400ff087b82 */ /* 0x000ee20000000a00 */
[----:B------:R-:W4:Y:S01]  /*00c0*/  LDCU.64 UR8, c[0x0][0x388] ;  /* 0x00007100ff0877ac */ /* 0x000f220008000a00 */
[----:B------:R-:W0:Y:S06]  /*00d0*/  LDCU UR5, c[0x0][0x380] ;  /* 0x00007000ff0577ac */ /* 0x000e2c0008000800 */
[----:B------:R-:W0:Y:S01]  /*00e0*/  LDC.64 R6, c[0x0][0x398] ;  /* 0x0000e600ff067b82 */ /* 0x000e220000000a00 */
[----:B-1----:R-:W-:-:S07]  /*00f0*/  IMAD R24, R24, UR4, RZ ;  /* 0x0000000418187c24 */ /* 0x002fce000f8e02ff */
.L_x_85:
[----:B---3--:R-:W-:-:S06]  /*0100*/  IMAD.WIDE R12, R25, 0x8, R8 ;  /* 0x00000008190c7825 */ /* 0x008fcc00078e0208 */
[----:B--2---:R-:W2:Y:S01]  /*0110*/  LDG.E.64 R12, desc[UR6][R12.64] ;  /* 0x000000060c0c7981 */ /* 0x004ea2000c1e1b00 */
[----:B-1----:R-:W-:Y:S01]  /*0120*/  IMAD.MOV.U32 R2, RZ, RZ, 0x1 ;  /* 0x00000001ff027424 */ /* 0x002fe200078e00ff */
[----:B0-----:R-:W-:Y:S01]  /*0130*/  FSETP.GEU.AND P2, PT, |R5|, 6.5827683646048100446e-37, PT ;  /* 0x036000000500780b */ /* 0x001fe20003f4e200 */
[--C-:B------:R-:W-:Y:S01]  /*0140*/  IMAD.MOV.U32 R27, RZ, RZ, R25.reuse ;  /* 0x000000ffff1b7224 */ /* 0x100fe200078e0019 */
[----:B------:R-:W-:Y:S01]  /*0150*/  BSSY.RECONVERGENT B0, `(.L_x_83) ;  /* 0x0000013000007945 */ /* 0x000fe20003800200 */
[----:B------:R-:W-:-:S05]  /*0160*/  IMAD.IADD R25, R24, 0x1, R25 ;  /* 0x0000000118197824 */ /* 0x000fca00078e0219 */
[----:B------:R-:W-:Y:S01]  /*0170*/  ISETP.GE.AND P1, PT, R25, UR5, PT ;  /* 0x0000000519007c0c */ /* 0x000fe2000bf26270 */
[----:B--2---:R-:W0:Y:S02]  /*0180*/  MUFU.RCP64H R3, R13 ;  /* 0x0000000d00037308 */ /* 0x004e240000001800 */
[----:B0-----:R-:W-:-:S08]  /*0190*/  DFMA R10, -R12, R2, 1 ;  /* 0x3ff000000c0a742b */ /* 0x001fd00000000102 */
[----:B------:R-:W-:-:S08]  /*01a0*/  DFMA R10, R10, R10, R10 ;  /* 0x0000000a0a0a722b */ /* 0x000fd0000000000a */
[----:B------:R-:W-:-:S08]  /*01b0*/  DFMA R10, R2, R10, R2 ;  /* 0x0000000a020a722b */ /* 0x000fd00000000002 */
[----:B------:R-:W-:-:S08]  /*01c0*/  DFMA R2, -R12, R10, 1 ;  /* 0x3ff000000c02742b */ /* 0x000fd0000000010a */
[----:B------:R-:W-:-:S08]  /*01d0*/  DFMA R2, R10, R2, R10 ;  /* 0x000000020a02722b */ /* 0x000fd0000000000a */
[----:B----4-:R-:W-:-:S08]  /*01e0*/  DMUL R10, R2, UR8 ;  /* 0x00000008020a7c28 */ /* 0x010fd00008000000 */
[----:B------:R-:W-:-:S08]  /*01f0*/  DFMA R14, -R12, R10, UR8 ;  /* 0x000000080c0e7e2b */ /* 0x000fd0000800010a */
[----:B------:R-:W-:-:S10]  /*0200*/  DFMA R2, R2, R14, R10 ;  /* 0x0000000e0202722b */ /* 0x000fd4000000000a */
[----:B------:R-:W-:-:S05]  /*0210*/  FFMA R0, RZ, R13, R3 ;  /* 0x0000000dff007223 */ /* 0x000fca0000000003 */
[----:B------:R-:W-:-:S13]  /*0220*/  FSETP.GT.AND P0, PT, |R0|, 1.469367938527859385e-39, PT ;  /* 0x001000000000780b */ /* 0x000fda0003f04200 */
[----:B------:R-:W-:Y:S05]  /*0230*/  @P0 BRA P2, `(.L_x_84) ;  /* 0x0000000000100947 */ /* 0x000fea0001000000 */
[----:B------:R-:W-:-:S07]  /*0240*/  MOV R4, 0x260 ;  /* 0x0000026000047802 */ /* 0x000fce0000000f00 */
[----:B------:R-:W-:Y:S05]  /*0250*/  CALL.REL.NOINC `($__internal_0_$__cuda_sm20_div_rn_f64_full) ;  /* 0x00000000001c7944 */ /* 0x000fea0003c00000 */
[----:B------:R-:W-:Y:S02]  /*0260*/  IMAD.MOV.U32 R2, RZ, RZ, R0 ;  /* 0x000000ffff027224 */ /* 0x000fe400078e0000 */
[----:B------:R-:W-:-:S07]  /*0270*/  IMAD.MOV.U32 R3, RZ, RZ, R11 ;  /* 0x000000ffff037224 */ /* 0x000fce00078e000b */
.L_x_84:
[----:B------:R-:W-:Y:S05]  /*0280*/  BSYNC.RECONVERGENT B0 ;  /* 0x0000000000007941 */ /* 0x000fea0003800200 */
.L_x_83:
[----:B------:R-:W-:-:S05]  /*0290*/  IMAD.WIDE R10, R27, 0x8, R6 ;  /* 0x000000081b0a7825 */ /* 0x000fca00078e0206 */
[----:B------:R1:W-:Y:S01]  /*02a0*/  STG.E.64 desc[UR6][R10.64], R2 ;  /* 0x000000020a007986 */ /* 0x0003e2000c101b06 */
[----:B------:R-:W-:Y:S05]  /*02b0*/  @!P1 BRA `(.L_x_85) ;  /* 0xfffffffc00909947 */ /* 0x000fea000383ffff */
[----:B------:R-:W-:Y:S05]  /*02c0*/  EXIT ;  /* 0x000000000000794d */ /* 0x000fea0003800000 */
        .weak           $__internal_0_$__cuda_sm20_div_rn_f64_full
        .type           $__internal_0_$__cuda_sm20_div_rn_f64_full,@function
        .size           $__internal_0_$__cuda_sm20_div_rn_f64_full,(.L_x_122 - $__internal_0_$__cuda_sm20_div_rn_f64_full)
$__internal_0_$__cuda_sm20_div_rn_f64_full:
[C---:B------:R-:W-:Y:S01]  /*02d0*/  FSETP.GEU.AND P0, PT, |R13|.reuse, 1.469367938527859385e-39, PT ;  /* 0x001000000d00780b */ /* 0x040fe20003f0e200 */
[----:B------:R-:W0:Y:S01]  /*02e0*/  LDC.64 R14, c[0x0][0x388] ;  /* 0x0000e200ff0e7b82 */ /* 0x000e220000000a00 */
[----:B------:R-:W-:Y:S01]  /*02f0*/  LOP3.LUT R10, R13, 0x800fffff, RZ, 0xc0, !PT ;  /* 0x800fffff0d0a7812 */ /* 0x000fe200078ec0ff */
[----:B------:R-:W-:Y:S02]  /*0300*/  IMAD.MOV.U32 R20, RZ, RZ, 0x1 ;  /* 0x00000001ff147424 */ /* 0x000fe400078e00ff */
[----:B------:R-:W-:Y:S01]  /*0310*/  IMAD.MOV.U32 R0, RZ, RZ, 0x1ca00000 ;  /* 0x1ca00000ff007424 */ /* 0x000fe200078e00ff */
[----:B------:R-:W-:Y:S01]  /*0320*/  LOP3.LUT R11, R10, 0x3ff00000, RZ, 0xfc, !PT ;  /* 0x3ff000000a0b7812 */ /* 0x000fe200078efcff */
[----:B------:R-:W-:-:S06]  /*0330*/  IMAD.MOV.U32 R10, RZ, RZ, R12 ;  /* 0x000000ffff0a7224 */ /* 0x000fcc00078e000c */
[----:B------:R-:W-:-:S06]  /*0340*/  @!P0 DMUL R10, R12, 8.98846567431157953865e+307 ;  /* 0x7fe000000c0a8828 */ /* 0x000fcc0000000000 */
[----:B------:R-:W1:Y:S02]  /*0350*/  MUFU.RCP64H R21, R11 ;  /* 0x0000000b00157308 */ /* 0x000e640000001800 */
[----:B-1----:R-:W-:-:S08]  /*0360*/  DFMA R2, R20, -R10, 1 ;  /* 0x3ff000001402742b */ /* 0x002fd0000000080a */
[----:B------:R-:W-:-:S08]  /*0370*/  DFMA R2, R2, R2, R2 ;  /* 0x000000020202722b */ /* 0x000fd00000000002 */
[----:B------:R-:W-:Y:S01]  /*0380*/  DFMA R20, R20, R2, R20 ;  /* 0x000000021414722b */ /* 0x000fe20000000014 */
[----:B------:R-:W-:Y:S02]  /*0390*/  LOP3.LUT R3, R13, 0x7ff00000, RZ, 0xc0, !PT ;  /* 0x7ff000000d037812 */ /* 0x000fe400078ec0ff */
[----:B0-----:R-:W-:-:S04]  /*03a0*/  LOP3.LUT R2, R15, 0x7ff00000, RZ, 0xc0, !PT ;  /* 0x7ff000000f027812 */ /* 0x001fc800078ec0ff */
[----:B------:R-:W-:Y:S01]  /*03b0*/  ISETP.GE.U32.AND P2, PT, R2, R3, PT ;  /* 0x000000030200720c */ /* 0x000fe20003f46070 */
[C---:B------:R-:W-:Y:S01]  /*03c0*/  DFMA R18, R20.reuse, -R10, 1 ;  /* 0x3ff000001412742b */ /* 0x040fe2000000080a */
[----:B------:R-:W-:Y:S02]  /*03d0*/  IMAD.MOV.U32 R26, RZ, RZ, R2 ;  /* 0x000000ffff1a7224 */ /* 0x000fe400078e0002 */
[----:B------:R-:W-:Y:S02]  /*03e0*/  SEL R16, R0, 0x63400000, !P2 ;  /* 0x6340000000107807 */ /* 0x000fe40005000000 */
[----:B------:R-:W-:Y:S02]  /*03f0*/  FSETP.GEU.AND P2, PT, |R15|, 1.469367938527859385e-39, PT ;  /* 0x001000000f00780b */ /* 0x000fe40003f4e200 */
[----:B------:R-:W-:Y:S01]  /*0400*/  LOP3.LUT R17, R16, 0x800fffff, R15, 0xf8, !PT ;  /* 0x800fffff10117812 */ /* 0x000fe200078ef80f */
[----:B------:R-:W-:Y:S01]  /*0410*/  DFMA R18, R20, R18, R20 ;  /* 0x000000121412722b */ /* 0x000fe20000000014 */
[----:B------:R-:W-:-:S09]  /*0420*/  IMAD.MOV.U32 R16, RZ, RZ, R14 ;  /* 0x000000ffff107224 */ /* 0x000fd200078e000e */
[----:B------:R-:W-:Y:S05]  /*0430*/  @P2 BRA `(.L_x_86) ;  /* 0x0000000000202947 */ /* 0x000fea0003800000 */
[----:B------:R-:W-:-:S04]  /*0440*/  LOP3.LUT R21, R13, 0x7ff00000, RZ, 0xc0, !PT ;  /* 0x7ff000000d157812 */ /* 0x000fc800078ec0ff */
[----:B------:R-:W-:-:S04]  /*0450*/  ISETP.GE.U32.AND P2, PT, R2, R21, PT ;  /* 0x000000150200720c */ /* 0x000fc80003f46070 */
[----:B------:R-:W-:-:S04]  /*0460*/  SEL R20, R0, 0x63400000, !P2 ;  /* 0x6340000000147807 */ /* 0x000fc80005000000 */
[----:B------:R-:W-:-:S04]  /*0470*/  LOP3.LUT R20, R20, 0x80000000, R15, 0xf8, !PT ;  /* 0x8000000014147812 */ /* 0x000fc800078ef80f */
[----:B------:R-:W-:Y:S01]  /*0480*/  LOP3.LUT R21, R20, 0x100000, RZ, 0xfc, !PT ;  /* 0x0010000014157812 */ /* 0x000fe200078efcff */
[----:B------:R-:W-:-:S06]  /*0490*/  IMAD.MOV.U32 R20, RZ, RZ, RZ ;  /* 0x000000ffff147224 */ /* 0x000fcc00078e00ff */
[----:B------:R-:W-:-:S10]  /*04a0*/  DFMA R16, R16, 2, -R20 ;  /* 0x400000001010782b */ /* 0x000fd40000000814 */
[----:B------:R-:W-:-:S07]  /*04b0*/  LOP3.LUT R26, R17, 0x7ff00000, RZ, 0xc0, !PT ;  /* 0x7ff00000111a7812 */ /* 0x000fce00078ec0ff */
.L_x_86:
[----:B------:R-:W-:Y:S01]  /*04c0*/  DMUL R20, R18, R16 ;  /* 0x0000001012147228 */ /* 0x000fe20000000000 */
[----:B------:R-:W-:Y:S07]  /*04d0*/  BSSY.RECONVERGENT B1, `(.L_x_87) ;  /* 0x000003b000017945 */ /* 0x000fee0003800200 */
[----:B------:R-:W-:-:S08]  /*04e0*/  DFMA R22, R20, -R10, R16 ;  /* 0x8000000a1416722b */ /* 0x000fd00000000010 */
[----:B------:R-:W-:Y:S01]  /*04f0*/  DFMA R22, R18, R22, R20 ;  /* 0x000000161216722b */ /* 0x000fe20000000014 */
[----:B------:R-:W-:Y:S01]  /*0500*/  IMAD.MOV.U32 R19, RZ, RZ, R3 ;  /* 0x000000ffff137224 */ /* 0x000fe200078e0003 */
[----:B------:R-:W-:Y:S01]  /*0510*/  @!P0 LOP3.LUT R19, R11, 0x7ff00000, RZ, 0xc0, !PT ;  /* 0x7ff000000b138812 */ /* 0x000fe200078ec0ff */
[----:B------:R-:W-:-:S04]  /*0520*/  VIADD R3, R26, 0xffffffff ;  /* 0xffffffff1a037836 */ /* 0x000fc80000000000 */
[----:B------:R-:W-:Y:S01]  /*0530*/  VIADD R18, R19, 0xffffffff ;  /* 0xffffffff13127836 */ /* 0x000fe20000000000 */
[----:B------:R-:W-:-:S04]  /*0540*/  ISETP.GT.U32.AND P0, PT, R3, 0x7feffffe, PT ;  /* 0x7feffffe0300780c */ /* 0x000fc80003f04070 */
[----:B------:R-:W-:-:S13]  /*0550*/  ISETP.GT.U32.OR P0, PT, R18, 0x7feffffe, P0 ;  /* 0x7feffffe1200780c */ /* 0x000fda0000704470 */
[----:B------:R-:W-:Y:S05]  /*0560*/  @P0 BRA `(.L_x_88) ;  /* 0x00000000006c0947 */ /* 0x000fea0003800000 */
[----:B------:R-:W-:Y:S01]  /*0570*/  LOP3.LUT R15, R13, 0x7ff00000, RZ, 0xc0, !PT ;  /* 0x7ff000000d0f7812 */ /* 0x000fe200078ec0ff */
[----:B------:R-:W-:-:S03]  /*0580*/  IMAD.MOV.U32 R14, RZ, RZ, RZ ;  /* 0x000000ffff0e7224 */ /* 0x000fc600078e00ff */
[CC--:B------:R-:W-:Y:S02]  /*0590*/  VIADDMNMX R3, R2.reuse, -R15.reuse, 0xb9600000, !PT ;  /* 0xb960000002037446 */ /* 0x0c0fe4000780090f */
[----:B------:R-:W-:Y:S02]  /*05a0*/  ISETP.GE.U32.AND P0, PT, R2, R15, PT ;  /* 0x0000000f0200720c */ /* 0x000fe40003f06070 */
[----:B------:R-:W-:Y:S02]  /*05b0*/  VIMNMX R3, PT, PT, R3, 0x46a00000, PT ;  /* 0x46a0000003037848 */ /* 0x000fe40003fe0100 */
[----:B------:R-:W-:-:S05]  /*05c0*/  SEL R0, R0, 0x63400000, !P0 ;  /* 0x6340000000007807 */ /* 0x000fca0004000000 */
[----:B------:R-:W-:-:S04]  /*05d0*/  IMAD.IADD R0, R3, 0x1, -R0 ;  /* 0x0000000103007824 */ /* 0x000fc800078e0a00 */
[----:B------:R-:W-:-:S06]  /*05e0*/  VIADD R15, R0, 0x7fe00000 ;  /* 0x7fe00000000f7836 */ /* 0x000fcc0000000000 */
[----:B------:R-:W-:-:S10]  /*05f0*/  DMUL R2, R22, R14 ;  /* 0x0000000e16027228 */ /* 0x000fd40000000000 */
[----:B------:R-:W-:-:S13]  /*0600*/  FSETP.GTU.AND P0, PT, |R3|, 1.469367938527859385e-39, PT ;  /* 0x001000000300780b */ /* 0x000fda0003f0c200 */
[----:B------:R-:W-:Y:S05]  /*0610*/  @P0 BRA `(.L_x_89) ;  /* 0x0000000000980947 */ /* 0x000fea0003800000 */
[----:B------:R-:W-:Y:S01]  /*0620*/  DFMA R10, R22, -R10, R16 ;  /* 0x8000000a160a722b */ /* 0x000fe20000000010 */
[----:B------:R-:W-:-:S09]  /*0630*/  IMAD.MOV.U32 R14, RZ, RZ, RZ ;  /* 0x000000ffff0e7224 */ /* 0x000fd200078e00ff */
[C---:B------:R-:W-:Y:S02]  /*0640*/  FSETP.NEU.AND P0, PT, R11.reuse, RZ, PT ;  /* 0x000000ff0b00720b */ /* 0x040fe40003f0d000 */
[----:B------:R-:W-:-:S04]  /*0650*/  LOP3.LUT R13, R11, 0x80000000, R13, 0x48, !PT ;  /* 0x800000000b0d7812 */ /* 0x000fc800078e480d */
[----:B------:R-:W-:-:S07]  /*0660*/  LOP3.LUT R15, R13, R15, RZ, 0xfc, !PT ;  /* 0x0000000f0d0f7212 */ /* 0x000fce00078efcff */
[----:B------:R-:W-:Y:S05]  /*0670*/  @!P0 BRA `(.L_x_89) ;  /* 0x0000000000808947 */ /* 0x000fea0003800000 */
[----:B------:R-:W-:Y:S01]  /*0680*/  IMAD.MOV R11, RZ, RZ, -R0 ;  /* 0x000000ffff0b7224 */ /* 0x000fe200078e0a00 */
[----:B------:R-:W-:Y:S01]  /*0690*/  DMUL.RP R14, R22, R14 ;  /* 0x0000000e160e7228 */ /* 0x000fe20000008000 */
[----:B------:R-:W-:-:S06]  /*06a0*/  IMAD.MOV.U32 R10, RZ, RZ, RZ ;  /* 0x000000ffff0a7224 */ /* 0x000fcc00078e00ff */
[----:B------:R-:W-:-:S03]  /*06b0*/  DFMA R10, R2, -R10, R22 ;  /* 0x8000000a020a722b */ /* 0x000fc60000000016 */
[----:B------:R-:W-:-:S03]  /*06c0*/  LOP3.LUT R13, R15, R13, RZ, 0x3c, !PT ;  /* 0x0000000d0f0d7212 */ /* 0x000fc600078e3cff */
[----:B------:R-:W-:-:S04]  /*06d0*/  IADD3 R10, PT, PT, -R0, -0x43300000, RZ ;  /* 0xbcd00000000a7810 */ /* 0x000fc80007ffe1ff */
[----:B------:R-:W-:-:S04]  /*06e0*/  FSETP.NEU.AND P0, PT, |R11|, R10, PT ;  /* 0x0000000a0b00720b */ /* 0x000fc80003f0d200 */
[----:B------:R-:W-:Y:S02]  /*06f0*/  FSEL R2, R14, R2, !P0 ;  /* 0x000000020e027208 */ /* 0x000fe40004000000 */
[----:B------:R-:W-:Y:S01]  /*0700*/  FSEL R3, R13, R3, !P0 ;  /* 0x000000030d037208 */ /* 0x000fe20004000000 */
[----:B------:R-:W-:Y:S06]  /*0710*/  BRA `(.L_x_89) ;  /* 0x0000000000587947 */ /* 0x000fec0003800000 */
.L_x_88:
[----:B------:R-:W0:Y:S02]  /*0720*/  LDC.64 R2, c[0x0][0x388] ;  /* 0x0000e200ff027b82 */ /* 0x000e240000000a00 */
[----:B0-----:R-:W-:-:S14]  /*0730*/  DSETP.NAN.AND P0, PT, R2, R2, PT ;  /* 0x000000020200722a */ /* 0x001fdc0003f08000 */
[----:B------:R-:W-:Y:S05]  /*0740*/  @P0 BRA `(.L_x_90) ;  /* 0x0000000000440947 */ /* 0x000fea0003800000 */
[----:B------:R-:W-:-:S14]  /*0750*/  DSETP.NAN.AND P0, PT, R12, R12, PT ;  /* 0x0000000c0c00722a */ /* 0x000fdc0003f08000 */
[----:B------:R-:W-:Y:S05]  /*0760*/  @P0 BRA `(.L_x_91) ;  /* 0x0000000000300947 */ /* 0x000fea0003800000 */
[----:B------:R-:W-:Y:S01]  /*0770*/  ISETP.NE.AND P0, PT, R26, R19, PT ;  /* 0x000000131a00720c */ /* 0x000fe20003f05270 */
[----:B------:R-:W-:Y:S02]  /*0780*/  IMAD.MOV.U32 R2, RZ, RZ, 0x0 ;  /* 0x00000000ff027424 */ /* 0x000fe400078e00ff */
[----:B------:R-:W-:-:S10]  /*0790*/  IMAD.MOV.U32 R3, RZ, RZ, -0x80000 ;  /* 0xfff80000ff037424 */ /* 0x000fd400078e00ff */
[----:B------:R-:W-:Y:S05]  /*07a0*/  @!P0 BRA `(.L_x_89) ;  /* 0x0000000000348947 */ /* 0x000fea0003800000 */
[----:B------:R-:W-:Y:S02]  /*07b0*/  ISETP.NE.AND P0, PT, R26, 0x7ff00000, PT ;  /* 0x7ff000001a00780c */ /* 0x000fe40003f05270 */
[----:B------:R-:W-:Y:S02]  /*07c0*/  LOP3.LUT R3, R13, 0x80000000, R15, 0x48, !PT ;  /* 0x800000000d037812 */ /* 0x000fe400078e480f */
[----:B------:R-:W-:-:S13]  /*07d0*/  ISETP.EQ.OR P0, PT, R19, RZ, !P0 ;  /* 0x000000ff1300720c */ /* 0x000fda0004702670 */
[----:B------:R-:W-:Y:S01]  /*07e0*/  @P0 LOP3.LUT R0, R3, 0x7ff00000, RZ, 0xfc, !PT ;  /* 0x7ff0000003000812 */ /* 0x000fe200078efcff */
[----:B------:R-:W-:Y:S02]  /*07f0*/  @!P0 IMAD.MOV.U32 R2, RZ, RZ, RZ ;  /* 0x000000ffff028224 */ /* 0x000fe400078e00ff */
[----:B------:R-:W-:Y:S02]  /*0800*/  @P0 IMAD.MOV.U32 R2, RZ, RZ, RZ ;  /* 0x000000ffff020224 */ /* 0x000fe400078e00ff */
[----:B------:R-:W-:Y:S01]  /*0810*/  @P0 IMAD.MOV.U32 R3, RZ, RZ, R0 ;  /* 0x000000ffff030224 */ /* 0x000fe200078e0000 */
[----:B------:R-:W-:Y:S06]  /*0820*/  BRA `(.L_x_89) ;  /* 0x0000000000147947 */ /* 0x000fec0003800000 */
.L_x_91:
[----:B------:R-:W-:Y:S01]  /*0830*/  LOP3.LUT R3, R13, 0x80000, RZ, 0xfc, !PT ;  /* 0x000800000d037812 */ /* 0x000fe200078efcff */
[----:B------:R-:W-:Y:S01]  /*0840*/  IMAD.MOV.U32 R2, RZ, RZ, R12 ;  /* 0x000000ffff027224 */ /* 0x000fe200078e000c */
[----:B------:R-:W-:Y:S06]  /*0850*/  BRA `(.L_x_89) ;  /* 0x0000000000087947 */ /* 0x000fec0003800000 */
.L_x_90:
[----:B------:R-:W-:Y:S01]  /*0860*/  LOP3.LUT R3, R15, 0x80000, RZ, 0xfc, !PT ;  /* 0x000800000f037812 */ /* 0x000fe200078efcff */
[----:B------:R-:W-:-:S07]  /*0870*/  IMAD.MOV.U32 R2, RZ, RZ, R14 ;  /* 0x000000ffff027224 */ /* 0x000fce00078e000e */
.L_x_89:
[----:B------:R-:W-:Y:S05]  /*0880*/  BSYNC.RECONVERGENT B1 ;  /* 0x0000000000017941 */ /* 0x000fea0003800200 */
.L_x_87:
[----:B------:R-:W-:Y:S02]  /*0890*/  IMAD.MOV.U32 R0, RZ, RZ, R2 ;  /* 0x000000ffff007224 */ /* 0x000fe400078e0002 */
[----:B------:R-:W-:Y:S02]  /*08a0*/  IMAD.MOV.U32 R11, RZ, RZ, R3 ;  /* 0x000000ffff0b7224 */ /* 0x000fe400078e0003 */
[----:B------:R-:W-:Y:S02]  /*08b0*/  IMAD.MOV.U32 R2, RZ, RZ, R4 ;  /* 0x000000ffff027224 */ /* 0x000fe400078e0004 */
[----:B------:R-:W-:-:S04]  /*08c0*/  IMAD.MOV.U32 R3, RZ, RZ, 0x0 ;  /* 0x00000000ff037424 */ /* 0x000fc800078e00ff */
[----:B------:R-:W-:Y:S05]  /*08d0*/  RET.REL.NODEC R2 `(_Z10_div_64_01idPdS_) ;  /* 0xfffffff402c87950 */ /* 0x000fea0003c3ffff */
.L_x_92:
        /* <DEDUP_REMOVED lines=10> */
.L_x_122:


//--------------------- .text._Z10_div_32_01ifPfS_ --------------------------
	.section	.text._Z10_div_32_01ifPfS_,"ax",@progbits
	.align	128
        .global         _Z10_div_32_01ifPfS_
        .type           _Z10_div_32_01ifPfS_,@function
        .size           _Z10_div_32_01ifPfS_,(.L_x_123 - _Z10_div_32_01ifPfS_)
        .other          _Z10_div_32_01ifPfS_,@"STO_CUDA_ENTRY STV_DEFAULT"
_Z10_div_32_01ifPfS_:
.text._Z10_div_32_01ifPfS_:
        /* <DEDUP_REMOVED lines=14> */
.L_x_95:
[----:B0-----:R-:W-:-:S05]  /*00e0*/  IMAD.WIDE R12, R9, 0x4, R4 ;  /* 0x00000004090c7825 */ /* 0x001fca00078e0204 */
[----:B--2---:R-:W2:Y:S01]  /*00f0*/  LDG.E R15, desc[UR6][R12.64] ;  /* 0x000000060c0f7981 */ /* 0x004ea2000c1e1900 */
[----:B-1--4-:R-:W-:Y:S01]  /*0100*/  IMAD.U32 R10, RZ, RZ, UR9 ;  /* 0x00000009ff0a7e24 */ /* 0x012fe2000f8e00ff */
[----:B------:R-:W-:Y:S01]  /*0110*/  BSSY.RECONVERGENT B0, `(.L_x_93) ;  /* 0x000000f000007945 */ /* 0x000fe20003800200 */
[--C-:B------:R-:W-:Y:S02]  /*0120*/  IMAD.MOV.U32 R11, RZ, RZ, R9.reuse ;  /* 0x000000ffff0b7224 */ /* 0x100fe400078e0009 */
[----:B------:R-:W-:-:S05]  /*0130*/  IMAD.IADD R9, R2, 0x1, R9 ;  /* 0x0000000102097824 */ /* 0x000fca00078e0209 */
[----:B------:R-:W-:Y:S01]  /*0140*/  ISETP.GE.AND P2, PT, R9, UR8, PT ;  /* 0x0000000809007c0c */ /* 0x000fe2000bf46270 */
[----:B--2---:R-:W0:Y:S08]  /*0150*/  MUFU.RCP R0, R15 ;  /* 0x0000000f00007308 */ /* 0x004e300000001000 */
[----:B------:R-:W1:Y:S01]  /*0160*/  FCHK P0, R10, R15 ;  /* 0x0000000f0a007302 */ /* 0x000e620000000000 */
[----:B0-----:R-:W-:-:S04]  /*0170*/  FFMA R3, -R15, R0, 1 ;  /* 0x3f8000000f037423 */ /* 0x001fc80000000100 */
[----:B------:R-:W-:-:S04]  /*0180*/  FFMA R0, R0, R3, R0 ;  /* 0x0000000300007223 */ /* 0x000fc80000000000 */
[----:B------:R-:W-:-:S04]  /*0190*/  FFMA R3, R0, UR9, RZ ;  /* 0x0000000900037c23 */ /* 0x000fc800080000ff */
[----:B------:R-:W-:-:S04]  /*01a0*/  FFMA R8, -R15, R3, UR9 ;  /* 0x000000090f087e23 */ /* 0x000fc80008000103 */
[----:B------:R-:W-:Y:S01]  /*01b0*/  FFMA R3, R0, R8, R3 ;  /* 0x0000000800037223 */ /* 0x000fe20000000003 */
[----:B-1----:R-:W-:Y:S06]  /*01c0*/  @!P0 BRA `(.L_x_94) ;  /* 0x00000000000c8947 */ /* 0x002fec0003800000 */
[----:B------:R-:W-:-:S07]  /*01d0*/  MOV R8, 0x1f0 ;  /* 0x000001f000087802 */ /* 0x000fce0000000f00 */
[----:B---3--:R-:W-:Y:S05]  /*01e0*/  CALL.REL.NOINC `($__internal_1_$__cuda_sm3x_div_rn_noftz_f32_slowpath) ;  /* 0x0000000000187944 */ /* 0x008fea0003c00000 */
[----:B------:R-:W-:-:S07]  /*01f0*/  IMAD.MOV.U32 R3, RZ, RZ, R0 ;  /* 0x000000ffff037224 */ /* 0x000fce00078e0000 */
.L_x_94:
[----:B------:R-:W-:Y:S05]  /*0200*/  BSYNC.RECONVERGENT B0 ;  /* 0x0000000000007941 */ /* 0x000fea0003800200 */
.L_x_93:
[----:B---3--:R-:W-:-:S05]  /*0210*/  IMAD.WIDE R10, R11, 0x4, R6 ;  /* 0x000000040b0a7825 */ /* 0x008fca00078e0206 */
[----:B------:R1:W-:Y:S01]  /*0220*/  STG.E desc[UR6][R10.64], R3 ;  /* 0x000000030a007986 */ /* 0x0003e2000c101906 */
[----:B------:R-:W-:Y:S05]  /*0230*/  @!P2 BRA `(.L_x_95) ;  /* 0xfffffffc00a8a947 */ /* 0x000fea000383ffff */
[----:B------:R-:W-:Y:S05]  /*0240*/  EXIT ;  /* 0x000000000000794d */ /* 0x000fea0003800000 */
        .weak           $__internal_1_$__cuda_sm3x_div_rn_noftz_f32_slowpath
        .type           $__internal_1_$__cuda_sm3x_div_rn_noftz_f32_slowpath,@function
        .size           $__internal_1_$__cuda_sm3x_div_rn_noftz_f32_slowpath,(.L_x_123 - $__internal_1_$__cuda_sm3x_div_rn_noftz_f32_slowpath)
$__internal_1_$__cuda_sm3x_div_rn_noftz_f32_slowpath:
[----:B------:R-:W0:Y:S01]  /*0250*/  LDC R3, c[0x0][0x384] ;  /* 0x0000e100ff037b82 */ /* 0x000e220000000800 */
[----:B------:R-:W-:Y:S01]  /*0260*/  SHF.R.U32.HI R12, RZ, 0x17, R15 ;  /* 0x00000017ff0c7819 */ /* 0x000fe2000001160f */
[----:B------:R-:W1:Y:S01]  /*0270*/  LDCU UR4, c[0x0][0x384] ;  /* 0x00007080ff0477ac */ /* 0x000e620008000800 */
[----:B------:R-:W-:Y:S02]  /*0280*/  BSSY.RECONVERGENT B1, `(.L_x_96) ;  /* 0x0000064000017945 */ /* 0x000fe40003800200 */
[----:B------:R-:W-:-:S05]  /*0290*/  LOP3.LUT R12, R12, 0xff, RZ, 0xc0, !PT ;  /* 0x000000ff0c0c7812 */ /* 0x000fca00078ec0ff */
[----:B------:R-:W-:-:S05]  /*02a0*/  VIADD R17, R12, 0xffffffff ;  /* 0xffffffff0c117836 */ /* 0x000fca0000000000 */
[----:B------:R-:W-:Y:S01]  /*02b0*/  ISETP.GT.U32.AND P0, PT, R17, 0xfd, PT ;  /* 0x000000fd1100780c */ /* 0x000fe20003f04070 */
[----:B-1----:R-:W-:Y:S01]  /*02c0*/  IMAD.U32 R14, RZ, RZ, UR4 ;  /* 0x00000004ff0e7e24 */ /* 0x002fe2000f8e00ff */
[----:B0-----:R-:W-:-:S04]  /*02d0*/  SHF.R.U32.HI R0, RZ, 0x17, R3 ;  /* 0x00000017ff007819 */ /* 0x001fc80000011603 */
[----:B------:R-:W-:-:S05]  /*02e0*/  LOP3.LUT R13, R0, 0xff, RZ, 0xc0, !PT ;  /* 0x000000ff000d7812 */ /* 0x000fca00078ec0ff */
[----:B------:R-:W-:-:S05]  /*02f0*/  VIADD R16, R13, 0xffffffff ;  /* 0xffffffff0d107836 */ /* 0x000fca0000000000 */
[----:B------:R-:W-:-:S13]  /*0300*/  ISETP.GT.U32.OR P0, PT, R16, 0xfd, P0 ;  /* 0x000000fd1000780c */ /* 0x000fda0000704470 */
[----:B------:R-:W-:Y:S01]  /*0310*/  @!P0 IMAD.MOV.U32 R10, RZ, RZ, RZ ;  /* 0x000000ffff0a8224 */ /* 0x000fe200078e00ff */
[----:B------:R-:W-:Y:S06]  /*0320*/  @!P0 BRA `(.L_x_97) ;  /* 0x0000000000608947 */ /* 0x000fec0003800000 */
[----:B------:R-:W-:Y:S01]  /*0330*/  FSETP.GTU.FTZ.AND P0, PT, |R3|, +INF , PT ;  /* 0x7f8000000300780b */ /* 0x000fe20003f1c200 */
[----:B------:R-:W-:Y:S01]  /*0340*/  IMAD.MOV.U32 R0, RZ, RZ, R15 ;  /* 0x000000ffff007224 */ /* 0x000fe200078e000f */
[----:B------:R-:W-:-:S04]  /*0350*/  FSETP.GTU.FTZ.AND P1, PT, |R15|, +INF , PT ;  /* 0x7f8000000f00780b */ /* 0x000fc80003f3c200 */
[----:B------:R-:W-:-:S13]  /*0360*/  PLOP3.LUT P0, PT, P0, P1, PT, 0xf8, 0x8f ;  /* 0x00000000008f781c */ /* 0x000fda0000703f70 */
[----:B------:R-:W-:Y:S05]  /*0370*/  @P0 BRA `(.L_x_98) ;  /* 0x00000004004c0947 */ /* 0x000fea0003800000 */
[----:B------:R-:W-:-:S13]  /*0380*/  LOP3.LUT P0, RZ, R15, 0x7fffffff, R14, 0xc8, !PT ;  /* 0x7fffffff0fff7812 */ /* 0x000fda000780c80e */
[----:B------:R-:W-:Y:S05]  /*0390*/  @!P0 BRA `(.L_x_99) ;  /* 0x00000004003c8947 */ /* 0x000fea0003800000 */
[C---:B------:R-:W-:Y:S02]  /*03a0*/  FSETP.NEU.FTZ.AND P3, PT, |R3|.reuse, +INF , PT ;  /* 0x7f8000000300780b */ /* 0x040fe40003f7d200 */
[----:B------:R-:W-:Y:S02]  /*03b0*/  FSETP.NEU.FTZ.AND P1, PT, |R0|, +INF , PT ;  /* 0x7f8000000000780b */ /* 0x000fe40003f3d200 */
[----:B------:R-:W-:-:S11]  /*03c0*/  FSETP.NEU.FTZ.AND P0, PT, |R3|, +INF , PT ;  /* 0x7f8000000300780b */ /* 0x000fd60003f1d200 */
[----:B------:R-:W-:Y:S05]  /*03d0*/  @!P1 BRA !P3, `(.L_x_99) ;  /* 0x00000004002c9947 */ /* 0x000fea0005800000 */
[----:B------:R-:W-:-:S04]  /*03e0*/  LOP3.LUT P3, RZ, R14, 0x7fffffff, RZ, 0xc0, !PT ;  /* 0x7fffffff0eff7812 */ /* 0x000fc8000786c0ff */
[----:B------:R-:W-:-:S13]  /*03f0*/  PLOP3.LUT P1, PT, P1, P3, PT, 0x2f, 0xf2 ;  /* 0x0000000000f2781c */ /* 0x000fda0000f26577 */
[----:B------:R-:W-:Y:S05]  /*0400*/  @P1 BRA `(.L_x_100) ;  /* 0x0000000400181947 */ /* 0x000fea0003800000 */
[----:B------:R-:W-:-:S04]  /*0410*/  LOP3.LUT P1, RZ, R15, 0x7fffffff, RZ, 0xc0, !PT ;  /* 0x7fffffff0fff7812 */ /* 0x000fc8000782c0ff */
[----:B------:R-:W-:-:S13]  /*0420*/  PLOP3.LUT P0, PT, P0, P1, PT, 0x2f, 0xf2 ;  /* 0x0000000000f2781c */ /* 0x000fda0000702577 */
[----:B------:R-:W-:Y:S05]  /*0430*/  @P0 BRA `(.L_x_101) ;  /* 0x0000000400000947 */ /* 0x000fea0003800000 */
[----:B------:R-:W-:Y:S02]  /*0440*/  ISETP.GE.AND P0, PT, R16, RZ, PT ;  /* 0x000000ff1000720c */ /* 0x000fe40003f06270 */
[----:B------:R-:W-:-:S11]  /*0450*/  ISETP.GE.AND P1, PT, R17, RZ, PT ;  /* 0x000000ff1100720c */ /* 0x000fd60003f26270 */
[----:B------:R-:W-:Y:S02]  /*0460*/  @P0 IMAD.MOV.U32 R10, RZ, RZ, RZ ;  /* 0x000000ffff0a0224 */ /* 0x000fe400078e00ff */
[----:B------:R-:W-:Y:S01]  /*0470*/  @!P0 FFMA R14, R3, 1.84467440737095516160e+19, RZ ;  /* 0x5f800000030e8823 */ /* 0x000fe200000000ff */
[----:B------:R-:W-:Y:S02]  /*0480*/  @!P0 IMAD.MOV.U32 R10, RZ, RZ, -0x40 ;  /* 0xffffffc0ff0a8424 */ /* 0x000fe400078e00ff */
[----:B------:R-:W-:Y:S02]  /*0490*/  @!P1 FFMA R15, R0, 1.84467440737095516160e+19, RZ ;  /* 0x5f800000000f9823 */ /* 0x000fe400000000ff */
[----:B------:R-:W-:-:S07]  /*04a0*/  @!P1 VIADD R10, R10, 0x40 ;  /* 0x000000400a0a9836 */ /* 0x000fce0000000000 */
.L_x_97:
[----:B------:R-:W-:Y:S01]  /*04b0*/  LEA R0, R12, 0xc0800000, 0x17 ;  /* 0xc08000000c007811 */ /* 0x000fe200078eb8ff */
[----:B------:R-:W-:Y:S01]  /*04c0*/  VIADD R13, R13, 0xffffff81 ;  /* 0xffffff810d0d7836 */ /* 0x000fe20000000000 */
[----:B------:R-:W-:Y:S03]  /*04d0*/  BSSY.RECONVERGENT B2, `(.L_x_102) ;  /* 0x0000035000027945 */ /* 0x000fe60003800200 */
[----:B------:R-:W-:Y:S02]  /*04e0*/  IMAD.IADD R15, R15, 0x1, -R0 ;  /* 0x000000010f0f7824 */ /* 0x000fe400078e0a00 */
[C---:B------:R-:W-:Y:S01]  /*04f0*/  IMAD R0, R13.reuse, -0x800000, R14 ;  /* 0xff8000000d007824 */ /* 0x040fe200078e020e */
[----:B------:R-:W-:Y:S01]  /*0500*/  IADD3 R13, PT, PT, R13, 0x7f, -R12 ;  /* 0x0000007f0d0d7810 */ /* 0x000fe20007ffe80c */
[----:B------:R-:W0:Y:S01]  /*0510*/  MUFU.RCP R3, R15 ;  /* 0x0000000f00037308 */ /* 0x000e220000001000 */
[----:B------:R-:W-:-:S03]  /*0520*/  FADD.FTZ R17, -R15, -RZ ;  /* 0x800000ff0f117221 */ /* 0x000fc60000010100 */
[----:B------:R-:W-:Y:S02]  /*0530*/  IMAD.IADD R13, R13, 0x1, R10 ;  /* 0x000000010d0d7824 */ /* 0x000fe400078e020a */
[----:B0-----:R-:W-:-:S04]  /*0540*/  FFMA R16, R3, R17, 1 ;  /* 0x3f80000003107423 */ /* 0x001fc80000000011 */
[----:B------:R-:W-:-:S04]  /*0550*/  FFMA R16, R3, R16, R3 ;  /* 0x0000001003107223 */ /* 0x000fc80000000003 */
[----:B------:R-:W-:-:S04]  /*0560*/  FFMA R3, R0, R16, RZ ;  /* 0x0000001000037223 */ /* 0x000fc800000000ff */
[----:B------:R-:W-:-:S04]  /*0570*/  FFMA R14, R17, R3, R0 ;  /* 0x00000003110e7223 */ /* 0x000fc80000000000 */
[----:B------:R-:W-:-:S04]  /*0580*/  FFMA R19, R16, R14, R3 ;  /* 0x0000000e10137223 */ /* 0x000fc80000000003 */
[----:B------:R-:W-:-:S04]  /*0590*/  FFMA R14, R17, R19, R0 ;  /* 0x00000013110e7223 */ /* 0x000fc80000000000 */
[----:B------:R-:W-:-:S05]  /*05a0*/  FFMA R0, R16, R14, R19 ;  /* 0x0000000e10007223 */ /* 0x000fca0000000013 */
[----:B------:R-:W-:-:S04]  /*05b0*/  SHF.R.U32.HI R3, RZ, 0x17, R0 ;  /* 0x00000017ff037819 */ /* 0x000fc80000011600 */
[----:B------:R-:W-:-:S05]  /*05c0*/  LOP3.LUT R3, R3, 0xff, RZ, 0xc0, !PT ;  /* 0x000000ff03037812 */ /* 0x000fca00078ec0ff */
[----:B------:R-:W-:-:S04]  /*05d0*/  IMAD.IADD R15, R3, 0x1, R13 ;  /* 0x00000001030f7824 */ /* 0x000fc800078e020d */
[----:B------:R-:W-:-:S05]  /*05e0*/  VIADD R3, R15, 0xffffffff ;  /* 0xffffffff0f037836 */ /* 0x000fca0000000000 */
[----:B------:R-:W-:-:S13]  /*05f0*/  ISETP.GE.U32.AND P0, PT, R3, 0xfe, PT ;  /* 0x000000fe0300780c */ /* 0x000fda0003f06070 */
[----:B------:R-:W-:Y:S05]  /*0600*/  @!P0 BRA `(.L_x_103) ;  /* 0x0000000000808947 */ /* 0x000fea0003800000 */
[----:B------:R-:W-:-:S13]  /*0610*/  ISETP.GT.AND P0, PT, R15, 0xfe, PT ;  /* 0x000000fe0f00780c */ /* 0x000fda0003f04270 */
[----:B------:R-:W-:Y:S05]  /*0620*/  @P0 BRA `(.L_x_104) ;  /* 0x00000000006c0947 */ /* 0x000fea0003800000 */
[----:B------:R-:W-:-:S13]  /*0630*/  ISETP.GE.AND P0, PT, R15, 0x1, PT ;  /* 0x000000010f00780c */ /* 0x000fda0003f06270 */
[----:B------:R-:W-:Y:S05]  /*0640*/  @P0 BRA `(.L_x_105) ;  /* 0x0000000000740947 */ /* 0x000fea0003800000 */
[----:B------:R-:W-:Y:S02]  /*0650*/  ISETP.GE.AND P0, PT, R15, -0x18, PT ;  /* 0xffffffe80f00780c */ /* 0x000fe40003f06270 */
[----:B------:R-:W-:-:S11]  /*0660*/  LOP3.LUT R0, R0, 0x80000000, RZ, 0xc0, !PT ;  /* 0x8000000000007812 */ /* 0x000fd600078ec0ff */
[----:B------:R-:W-:Y:S05]  /*0670*/  @!P0 BRA `(.L_x_105) ;  /* 0x0000000000688947 */ /* 0x000fea0003800000 */
[CCC-:B------:R-:W-:Y:S01]  /*0680*/  FFMA.RZ R3, R16.reuse, R14.reuse, R19.reuse ;  /* 0x0000000e10037223 */ /* 0x1c0fe2000000c013 */
[C---:B------:R-:W-:Y:S02]  /*0690*/  VIADD R13, R15.reuse, 0x20 ;  /* 0x000000200f0d7836 */ /* 0x040fe40000000000 */
[CCC-:B------:R-:W-:Y:S01]  /*06a0*/  FFMA.RM R10, R16.reuse, R14.reuse, R19.reuse ;  /* 0x0000000e100a7223 */ /* 0x1c0fe20000004013 */
[----:B------:R-:W-:Y:S02]  /*06b0*/  ISETP.NE.AND P3, PT, R15, RZ, PT ;  /* 0x000000ff0f00720c */ /* 0x000fe40003f65270 */
[----:B------:R-:W-:Y:S01]  /*06c0*/  LOP3.LUT R12, R3, 0x7fffff, RZ, 0xc0, !PT ;  /* 0x007fffff030c7812 */ /* 0x000fe200078ec0ff */
[----:B------:R-:W-:Y:S01]  /*06d0*/  FFMA.RP R3, R16, R14, R19 ;  /* 0x0000000e10037223 */ /* 0x000fe20000008013 */
[----:B------:R-:W-:Y:S01]  /*06e0*/  IMAD.MOV R14, RZ, RZ, -R15 ;  /* 0x000000ffff0e7224 */ /* 0x000fe200078e0a0f */
[----:B------:R-:W-:Y:S02]  /*06f0*/  ISETP.NE.AND P1, PT, R15, RZ, PT ;  /* 0x000000ff0f00720c */ /* 0x000fe40003f25270 */
[----:B------:R-:W-:-:S02]  /*0700*/  LOP3.LUT R12, R12, 0x800000, RZ, 0xfc, !PT ;  /* 0x008000000c0c7812 */ /* 0x000fc400078efcff */
[----:B------:R-:W-:Y:S02]  /*0710*/  FSETP.NEU.FTZ.AND P0, PT, R3, R10, PT ;  /* 0x0000000a0300720b */ /* 0x000fe40003f1d000 */
[----:B------:R-:W-:Y:S02]  /*0720*/  SHF.L.U32 R13, R12, R13, RZ ;  /* 0x0000000d0c0d7219 */ /* 0x000fe400000006ff */
[----:B------:R-:W-:Y:S02]  /*0730*/  SEL R3, R14, RZ, P3 ;  /* 0x000000ff0e037207 */ /* 0x000fe40001800000 */
[----:B------:R-:W-:Y:S02]  /*0740*/  ISETP.NE.AND P1, PT, R13, RZ, P1 ;  /* 0x000000ff0d00720c */ /* 0x000fe40000f25270 */
[----:B------:R-:W-:Y:S02]  /*0750*/  SHF.R.U32.HI R3, RZ, R3, R12 ;  /* 0x00000003ff037219 */ /* 0x000fe4000001160c */
[----:B------:R-:W-:-:S02]  /*0760*/  PLOP3.LUT P0, PT, P0, P1, PT, 0xf8, 0x8f ;  /* 0x00000000008f781c */ /* 0x000fc40000703f70 */
[----:B------:R-:W-:Y:S02]  /*0770*/  SHF.R.U32.HI R13, RZ, 0x1, R3 ;  /* 0x00000001ff0d7819 */ /* 0x000fe40000011603 */
[----:B------:R-:W-:-:S04]  /*0780*/  SEL R10, RZ, 0x1, !P0 ;  /* 0x00000001ff0a7807 */ /* 0x000fc80004000000 */
[----:B------:R-:W-:-:S04]  /*0790*/  LOP3.LUT R10, R10, 0x1, R13, 0xf8, !PT ;  /* 0x000000010a0a7812 */ /* 0x000fc800078ef80d */
[----:B------:R-:W-:-:S05]  /*07a0*/  LOP3.LUT R10, R10, R3, RZ, 0xc0, !PT ;  /* 0x000000030a0a7212 */ /* 0x000fca00078ec0ff */
[----:B------:R-:W-:-:S05]  /*07b0*/  IMAD.IADD R13, R13, 0x1, R10 ;  /* 0x000000010d0d7824 */ /* 0x000fca00078e020a */
[----:B------:R-:W-:Y:S01]  /*07c0*/  LOP3.LUT R0, R13, R0, RZ, 0xfc, !PT ;  /* 0x000000000d007212 */ /* 0x000fe200078efcff */
[----:B------:R-:W-:Y:S06]  /*07d0*/  BRA `(.L_x_105) ;  /* 0x0000000000107947 */ /* 0x000fec0003800000 */
.L_x_104:
[----:B------:R-:W-:-:S04]  /*07e0*/  LOP3.LUT R0, R0, 0x80000000, RZ, 0xc0, !PT ;  /* 0x8000000000007812 */ /* 0x000fc800078ec0ff */
[----:B------:R-:W-:Y:S01]  /*07f0*/  LOP3.LUT R0, R0, 0x7f800000, RZ, 0xfc, !PT ;  /* 0x7f80000000007812 */ /* 0x000fe200078efcff */
[----:B------:R-:W-:Y:S06]  /*0800*/  BRA `(.L_x_105) ;  /* 0x0000000000047947 */ /* 0x000fec0003800000 */
.L_x_103:
[----:B------:R-:W-:-:S07]  /*0810*/  IMAD R0, R13, 0x800000, R0 ;  /* 0x008000000d007824 */ /* 0x000fce00078e0200 */
.L_x_105:
[----:B------:R-:W-:Y:S05]  /*0820*/  BSYNC.RECONVERGENT B2 ;  /* 0x0000000000027941 */ /* 0x000fea0003800200 */
.L_x_102:
[----:B------:R-:W-:Y:S05]  /*0830*/  BRA `(.L_x_106) ;  /* 0x0000000000207947 */ /* 0x000fea0003800000 */
.L_x_101:
[----:B------:R-:W-:-:S04]  /*0840*/  LOP3.LUT R0, R15, 0x80000000, R14, 0x48, !PT ;  /* 0x800000000f007812 */ /* 0x000fc800078e480e */
[----:B------:R-:W-:Y:S01]  /*0850*/  LOP3.LUT R0, R0, 0x7f800000, RZ, 0xfc, !PT ;  /* 0x7f80000000007812 */ /* 0x000fe200078efcff */
[----:B------:R-:W-:Y:S06]  /*0860*/  BRA `(.L_x_106) ;  /* 0x0000000000147947 */ /* 0x000fec0003800000 */
.L_x_100:
[----:B------:R-:W-:Y:S01]  /*0870*/  LOP3.LUT R0, R15, 0x80000000, R14, 0x48, !PT ;  /* 0x800000000f007812 */ /* 0x000fe200078e480e */
[----:B------:R-:W-:Y:S06]  /*0880*/  BRA `(.L_x_106) ;  /* 0x00000000000c7947 */ /* 0x000fec0003800000 */
.L_x_99:
[----:B------:R-:W0:Y:S01]  /*0890*/  MUFU.RSQ R0, -QNAN ;  /* 0xffc0000000007908 */ /* 0x000e220000001400 */
[----:B------:R-:W-:Y:S05]  /*08a0*/  BRA `(.L_x_106) ;  /* 0x0000000000047947 */ /* 0x000fea0003800000 */
.L_x_98:
[----:B------:R-:W-:-:S07]  /*08b0*/  FADD.FTZ R0, R0, R3 ;  /* 0x0000000300007221 */ /* 0x000fce0000010000 */
.L_x_106:
[----:B------:R-:W-:Y:S05]  /*08c0*/  BSYNC.RECONVERGENT B1 ;  /* 0x0000000000017941 */ /* 0x000fea0003800200 */
.L_x_96:
[----:B------:R-:W-:Y:S02]  /*08d0*/  IMAD.MOV.U32 R12, RZ, RZ, R8 ;  /* 0x000000ffff0c7224 */ /* 0x000fe400078e0008 */
[----:B------:R-:W-:-:S04]  /*08e0*/  IMAD.MOV.U32 R13, RZ, RZ, 0x0 ;  /* 0x00000000ff0d7424 */ /* 0x000fc800078e00ff */
[----:B0-----:R-:W-:Y:S05]  /*08f0*/  RET.REL.NODEC R12 `(_Z10_div_32_01ifPfS_) ;  /* 0xfffffff40cc07950 */ /* 0x001fea0003c3ffff */
.L_x_107:
        /* <DEDUP_REMOVED lines=16> */
.L_x_123:


//--------------------- .text._Z10_mul_64_01idPdS_ --------------------------
	.section	.text._Z10_mul_64_01idPdS_,"ax",@progbits
	.align	128
        .global         _Z10_mul_64_01idPdS_
        .type           _Z10_mul_64_01idPdS_,@function
        .size           _Z10_mul_64_01idPdS_,(.L_x_154 - _Z10_mul_64_01idPdS_)
        .other          _Z10_mul_64_01idPdS_,@"STO_CUDA_ENTRY STV_DEFAULT"
_Z10_mul_64_01idPdS_:
.text._Z10_mul_64_01idPdS_:
        /* <DEDUP_REMOVED lines=14> */
.L_x_108:
[----:B0-----:R-:W-:-:S06]  /*00e0*/  IMAD.WIDE R2, R0, 0x8, R8 ;  /* 0x0000000800027825 */ /* 0x001fcc00078e0208 */
[----:B--2---:R-:W4:Y:S01]  /*00f0*/  LDG.E.64 R2, desc[UR6][R2.64] ;  /* 0x0000000602027981 */ /* 0x004f22000c1e1b00 */
[----:B-1-3--:R-:W-:Y:S01]  /*0100*/  IMAD.WIDE R6, R0, 0x8, R10 ;  /* 0x0000000800067825 */ /* 0x00afe200078e020a */
[----:B------:R-:W-:-:S04]  /*0110*/  IADD3 R0, PT, PT, R13, R0, RZ ;  /* 0x000000000d007210 */ /* 0x000fc80007ffe0ff */
[----:B------:R-:W-:Y:S01]  /*0120*/  ISETP.GE.AND P0, PT, R0, UR5, PT ;  /* 0x0000000500007c0c */ /* 0x000fe2000bf06270 */
[----:B----4-:R-:W-:-:S07]  /*0130*/  DMUL R4, R2, UR8 ;  /* 0x0000000802047c28 */ /* 0x010fce0008000000 */
[----:B------:R1:W-:Y:S05]  /*0140*/  STG.E.64 desc[UR6][R6.64], R4 ;  /* 0x0000000406007986 */ /* 0x0003ea000c101b06 */
[----:B------:R-:W-:Y:S05]  /*0150*/  @!P0 BRA `(.L_x_108) ;  /* 0xfffffffc00e08947 */ /* 0x000fea000383ffff */
[----:B------:R-:W-:Y:S05]  /*0160*/  EXIT ;  /* 0x000000000000794d */ /* 0x000fea0003800000 */
.L_x_109:
        /* <DEDUP_REMOVED lines=9> */
.L_x_154:


//--------------------- .text._Z10_mul_32_01ifPfS_ --------------------------
	.section	.text._Z10_mul_32_01ifPfS_,"ax",@progbits
	.align	128
        .global         _Z10_mul_32_01ifPfS_
        .type           _Z10_mul_32_01ifPfS_,@function
        .size           _Z10_mul_32_01ifPfS_,(.L_x_155 - _Z10_mul_32_01ifPfS_)
        .other          _Z10_mul_32_01ifPfS_,@"STO_CUDA_ENTRY STV_DEFAULT"
_Z10_mul_32_01ifPfS_:
.text._Z10_mul_32_01ifPfS_:
        /* <DEDUP_REMOVED lines=14> */
.L_x_110:
[----:B0-----:R-:W-:-:S06]  /*00e0*/  IMAD.WIDE R2, R0, 0x4, R6 ;  /* 0x0000000400027825 */ /* 0x001fcc00078e0206 */
[----:B--2---:R-:W4:Y:S01]  /*00f0*/  LDG.E R2, desc[UR6][R2.64] ;  /* 0x0000000602027981 */ /* 0x004f22000c1e1900 */
[----:B-1-3--:R-:W-:Y:S01]  /*0100*/  IMAD.WIDE R4, R0, 0x4, R8 ;  /* 0x0000000400047825 */ /* 0x00afe200078e0208 */
[----:B------:R-:W-:-:S04]  /*0110*/  IADD3 R0, PT, PT, R11, R0, RZ ;  /* 0x000000000b007210 */ /* 0x000fc80007ffe0ff */
[----:B------:R-:W-:Y:S01]  /*0120*/  ISETP.GE.AND P0, PT, R0, UR5, PT ;  /* 0x0000000500007c0c */ /* 0x000fe2000bf06270 */
[----:B----4-:R-:W-:-:S05]  /*0130*/  FMUL R13, R2, UR8 ;  /* 0x00000008020d7c20 */ /* 0x010fca0008400000 */
[----:B------:R1:W-:Y:S07]  /*0140*/  STG.E desc[UR6][R4.64], R13 ;  /* 0x0000000d04007986 */ /* 0x0003ee000c101906 */
[----:B------:R-:W-:Y:S05]  /*0150*/  @!P0 BRA `(.L_x_110) ;  /* 0xfffffffc00e08947 */ /* 0x000fea000383ffff */
[----:B------:R-:W-:Y:S05]  /*0160*/  EXIT ;  /* 0x000000000000794d */ /* 0x000fea0003800000 */
.L_x_111:
        /* <DEDUP_REMOVED lines=9> */
.L_x_155:


//--------------------- .text._Z10_sub_64_01idPdS_ --------------------------
	.section	.text._Z10_sub_64_01idPdS_,"ax",@progbits
	.align	128
        .global         _Z10_sub_64_01idPdS_
        .type           _Z10_sub_64_01idPdS_,@function
        .size           _Z10_sub_64_01idPdS_,(.L_x_156 - _Z10_sub_64_01idPdS_)
        .other          _Z10_sub_64_01idPdS_,@"STO_CUDA_ENTRY STV_DEFAULT"
_Z10_sub_64_01idPdS_:
.text._Z10_sub_64_01idPdS_:
        /* <DEDUP_REMOVED lines=14> */
.L_x_112:
[----:B0-----:R-:W-:-:S06]  /*00e0*/  IMAD.WIDE R2, R0, 0x8, R8 ;  /* 0x0000000800027825 */ /* 0x001fcc00078e0208 */
[----:B--2---:R-:W4:Y:S01]  /*00f0*/  LDG.E.64 R2, desc[UR6][R2.64] ;  /* 0x0000000602027981 */ /* 0x004f22000c1e1b00 */
[----:B-1-3--:R-:W-:Y:S01]  /*0100*/  IMAD.WIDE R6, R0, 0x8, R10 ;  /* 0x0000000800067825 */ /* 0x00afe200078e020a */
[----:B------:R-:W-:-:S04]  /*0110*/  IADD3 R0, PT, PT, R13, R0, RZ ;  /* 0x000000000d007210 */ /* 0x000fc80007ffe0ff */
[----:B------:R-:W-:Y:S01]  /*0120*/  ISETP.GE.AND P0, PT, R0, UR5, PT ;  /* 0x0000000500007c0c */ /* 0x000fe2000bf06270 */
[----:B----4-:R-:W-:-:S07]  /*0130*/  DADD R4, -R2, UR8 ;  /* 0x0000000802047e29 */ /* 0x010fce0008000100 */
[----:B------:R1:W-:Y:S05]  /*0140*/  STG.E.64 desc[UR6][R6.64], R4 ;  /* 0x0000000406007986 */ /* 0x0003ea000c101b06 */
[----:B------:R-:W-:Y:S05]  /*0150*/  @!P0 BRA `(.L_x_112) ;  /* 0xfffffffc00e08947 */ /* 0x000fea000383ffff */
[----:B------:R-:W-:Y:S05]  /*0160*/  EXIT ;  /* 0x000000000000794d */ /* 0x000fea0003800000 */
.L_x_113:
        /* <DEDUP_REMOVED lines=9> */
.L_x_156:


//--------------------- .text._Z10_sub_32_01ifPfS_ --------------------------
	.section	.text._Z10_sub_32_01ifPfS_,"ax",@progbits
	.align	128
        .global         _Z10_sub_32_01ifPfS_
        .type           _Z10_sub_32_01ifPfS_,@function
        .size           _Z10_sub_32_01ifPfS_,(.L_x_157 - _Z10_sub_32_01ifPfS_)
        .other          _Z10_sub_32_01ifPfS_,@"STO_CUDA_ENTRY STV_DEFAULT"
_Z10_sub_32_01ifPfS_:
.text._Z10_sub_32_01ifPfS_:
        /* <DEDUP_REMOVED lines=14> */
.L_x_114:
[----:B0-----:R-:W-:-:S06]  /*00e0*/  IMAD.WIDE R2, R0, 0x4, R6 ;  /* 0x0000000400027825 */ /* 0x001fcc00078e0206 */
[----:B--2---:R-:W4:Y:S01]  /*00f0*/  LDG.E R2, desc[UR6][R2.64] ;  /* 0x0000000602027981 */ /* 0x004f22000c1e1900 */
[----:B-1-3--:R-:W-:Y:S01]  /*0100*/  IMAD.WIDE R4, R0, 0x4, R8 ;  /* 0x0000000400047825 */ /* 0x00afe200078e0208 */
[----:B------:R-:W-:-:S04]  /*0110*/  IADD3 R0, PT, PT, R11, R0, RZ ;  /* 0x000000000b007210 */ /* 0x000fc80007ffe0ff */
[----:B------:R-:W-:Y:S01]  /*0120*/  ISETP.GE.AND P0, PT, R0, UR5, PT ;  /* 0x0000000500007c0c */ /* 0x000fe2000bf06270 */
[----:B----4-:R-:W-:-:S05]  /*0130*/  FADD R13, -R2, UR8 ;  /* 0x00000008020d7e21 */ /* 0x010fca0008000100 */
[----:B------:R1:W-:Y:S07]  /*0140*/  STG.E desc[UR6][R4.64], R13 ;  /* 0x0000000d04007986 */ /* 0x0003ee000c101906 */
[----:B------:R-:W-:Y:S05]  /*0150*/  @!P0 BRA `(.L_x_114) ;  /* 0xfffffffc00e08947 */ /* 0x000fea000383ffff */
[----:B------:R-:W-:Y:S05]  /*0160*/  EXIT ;  /* 0x000000000000794d */ /* 0x000fea0003800000 */
.L_x_115:
        /* <DEDUP_REMOVED lines=9> */
.L_x_157:


//--------------------- .text._Z10_add_64_01idPdS_ --------------------------
	.section	.text._Z10_add_64_01idPdS_,"ax",@progbits
	.align	128
        .global         _Z10_add_64_01idPdS_
        .type           _Z10_add_64_01idPdS_,@function
        .size           _Z10_add_64_01idPdS_,(.L_x_158 - _Z10_add_64_01idPdS_)
        .other          _Z10_add_64_01idPdS_,@"STO_CUDA_ENTRY STV_DEFAULT"
_Z10_add_64_01idPdS_:
.text._Z10_add_64_01idPdS_:
        /* <DEDUP_REMOVED lines=14> */
.L_x_116:
[----:B0-----:R-:W-:-:S06]  /*00e0*/  IMAD.WIDE R2, R0, 0x8, R8 ;  /* 0x0000000800027825 */ /* 0x001fcc00078e0208 */
[----:B--2---:R-:W4:Y:S01]  /*00f0*/  LDG.E.64 R2, desc[UR6][R2.64] ;  /* 0x0000000602027981 */ /* 0x004f22000c1e1b00 */
[----:B-1-3--:R-:W-:Y:S01]  /*0100*/  IMAD.WIDE R6, R0, 0x8, R10 ;  /* 0x0000000800067825 */ /* 0x00afe200078e020a */
[----:B------:R-:W-:-:S04]  /*0110*/  IADD3 R0, PT, PT, R13, R0, RZ ;  /* 0x000000000d007210 */ /* 0x000fc80007ffe0ff */
[----:B------:R-:W-:Y:S01]  /*0120*/  ISETP.GE.AND P0, PT, R0, UR5, PT ;  /* 0x0000000500007c0c */ /* 0x000fe2000bf06270 */
[----:B----4-:R-:W-:-:S07]  /*0130*/  DADD R4, R2, UR8 ;  /* 0x0000000802047e29 */ /* 0x010fce0008000000 */
[----:B------:R1:W-:Y:S05]  /*0140*/  STG.E.64 desc[UR6][R6.64], R4 ;  /* 0x0000000406007986 */ /* 0x0003ea000c101b06 */
[----:B------:R-:W-:Y:S05]  /*0150*/  @!P0 BRA `(.L_x_116) ;  /* 0xfffffffc00e08947 */ /* 0x000fea000383ffff */
[----:B------:R-:W-:Y:S05]  /*0160*/  EXIT ;  /* 0x000000000000794d */ /* 0x000fea0003800000 */
.L_x_117:
        /* <DEDUP_REMOVED lines=9> */
.L_x_158:


//--------------------- .text._Z10_add_32_01ifPfS_ --------------------------
	.section	.text._Z10_add_32_01ifPfS_,"ax",@progbits
	.align	128
        .global         _Z10_add_32_01ifPfS_
        .type           _Z10_add_32_01ifPfS_,@function
        .size           _Z10_add_32_01ifPfS_,(.L_x_159 - _Z10_add_32_01ifPfS_)
        .other          _Z10_add_32_01ifPfS_,@"STO_CUDA_ENTRY STV_DEFAULT"
_Z10_add_32_01ifPfS_:
.text._Z10_add_32_01ifPfS_:
        /* <DEDUP_REMOVED lines=14> */
.L_x_118:
[----:B0-----:R-:W-:-:S06]  /*00e0*/  IMAD.WIDE R2, R0, 0x4, R6 ;  /* 0x0000000400027825 */ /* 0x001fcc00078e0206 */
[----:B--2---:R-:W4:Y:S01]  /*00f0*/  LDG.E R2, desc[UR6][R2.64] ;  /* 0x0000000602027981 */ /* 0x004f22000c1e1900 */
[----:B-1-3--:R-:W-:Y:S01]  /*0100*/  IMAD.WIDE R4, R0, 0x4, R8 ;  /* 0x0000000400047825 */ /* 0x00afe200078e0208 */
[----:B------:R-:W-:-:S04]  /*0110*/  IADD3 R0, PT, PT, R11, R0, RZ ;  /* 0x000000000b007210 */ /* 0x000fc80007ffe0ff */
[----:B------:R-:W-:Y:S01]  /*0120*/  ISETP.GE.AND P0, PT, R0, UR5, PT ;  /* 0x0000000500007c0c */ /* 0x000fe2000bf06270 */
[----:B----4-:R-:W-:-:S05]  /*0130*/  FADD R13, R2, UR8 ;  /* 0x00000008020d7e21 */ /* 0x010fca0008000000 */
[----:B------:R1:W-:Y:S07]  /*0140*/  STG.E desc[UR6][R4.64], R13 ;  /* 0x0000000d04007986 */ /* 0x0003ee000c101906 */
[----:B------:R-:W-:Y:S05]  /*0150*/  @!P0 BRA `(.L_x_118) ;  /* 0xfffffffc00e08947 */ /* 0x000fea000383ffff */
[----:B------:R-:W-:Y:S05]  /*0160*/  EXIT ;  /* 0x000000000000794d */ /* 0x000fea0003800000 */
.L_x_119:
        /* <DEDUP_REMOVED lines=9> */
.L_x_159:


//--------------------- .nv.shared.reserved.0     --------------------------
	.section	.nv.shared.reserved.0,"aw",@nobits
	.weak		__nv_reservedSMEM_offset_0_alias
	.size		__nv_reservedSMEM_offset_0_alias, 0, 64
	.other		__nv_reservedSMEM_offset_0_alias,@"STO_CUDA_RESERVED_SHARED STV_DEFAULT"
__nv_reservedSMEM_offset_0_alias:
	.zero		0
	.zero		64


//--------------------- .nv.constant0._Z11_rpow_64_01idPdS_ --------------------------
	.section	.nv.constant0._Z11_rpow_64_01idPdS_,"a",@progbits
	.sectionflags	@""
	.align	4
.nv.constant0._Z11_rpow_64_01idPdS_:
	.zero		928


//--------------------- .nv.constant0._Z11_rpow_32_01ifPfS_ --------------------------
	.section	.nv.constant0._Z11_rpow_32_01ifPfS_,"a",@progbits
	.sectionflags	@""
	.align	4
.nv.constant0._Z11_rpow_32_01ifPfS_:
	.zero		920


//--------------------- .nv.constant0._Z15_tanhback_64_01idPdS_ --------------------------
	.section	.nv.constant0._Z15_tanhback_64_01idPdS_,"a",@progbits
	.sectionflags	@""
	.align	4
.nv.constant0._Z15_tanhback_64_01idPdS_:
	.zero		928


//--------------------- .nv.constant0._Z15_tanhback_32_01ifPfS_ --------------------------
	.section	.nv.constant0._Z15_tanhback_32_01ifPfS_,"a",@progbits
	.sectionflags	@""
	.align	4
.nv.constant0._Z15_tanhback_32_01ifPfS_:
	.zero		920


//--------------------- .nv.constant0._Z15_sigmback_64_01idPdS_ --------------------------
	.section	.nv.constant0._Z15_sigmback_64_01idPdS_,"a",@progbits
	.sectionflags	@""
	.align	4
.nv.constant0._Z15_sigmback_64_01idPdS_:
	.zero		928


//--------------------- .nv.constant0._Z15_sigmback_32_01ifPfS_ --------------------------
	.section	.nv.constant0._Z15_sigmback_32_01ifPfS_,"a",@progbits
	.sectionflags	@""
	.align	4
.nv.constant0._Z15_sigmback_32_01ifPfS_:
	.zero		920


//--------------------- .nv.constant0._Z15_reluback_64_01idPdS_ --------------------------
	.section	.nv.constant0._Z15_reluback_64_01idPdS_,"a",@progbits
	.sectionflags	@""
	.align	4
.nv.constant0._Z15_reluback_64_01idPdS_:
	.zero		928


//--------------------- .nv.constant0._Z15_reluback_32_01ifPfS_ --------------------------
	.section	.nv.constant0._Z15_reluback_32_01ifPfS_,"a",@progbits
	.sectionflags	@""
	.align	4
.nv.constant0._Z15_reluback_32_01ifPfS_:
	.zero		920


//--------------------- .nv.constant0._Z15_invxback_64_01idPdS_ --------------------------
	.section	.nv.constant0._Z15_invxback_64_01idPdS_,"a",@progbits
	.sectionflags	@""
	.align	4
.nv.constant0._Z15_invxback_64_01idPdS_:
	.zero		928


//--------------------- .nv.constant0._Z15_invxback_32_01ifPfS_ --------------------------
	.section	.nv.constant0._Z15_invxback_32_01ifPfS_,"a",@progbits
	.sectionflags	@""
	.align	4
.nv.constant0._Z15_invxback_32_01ifPfS_:
	.zero		920


//--------------------- .nv.constant0._Z9_le_64_01idPdS_ --------------------------
	.section	.nv.constant0._Z9_le_64_01idPdS_,"a",@progbits
	.sectionflags	@""
	.align	4
.nv.constant0._Z9_le_64_01idPdS_:
	.zero		928


//--------------------- .nv.constant0._Z9_le_32_01ifPfS_ --------------------------
	.section	.nv.constant0._Z9_le_32_01ifPfS_,"a",@progbits
	.sectionflags	@""
	.align	4
.nv.constant0._Z9_le_32_01ifPfS_:
	.zero		920


//--------------------- .nv.constant0._Z9_lt_64_01idPdS_ --------------------------
	.section	.nv.constant0._Z9_lt_64_01idPdS_,"a",@progbits
	.sectionflags	@""
	.align	4
.nv.constant0._Z9_lt_64_01idPdS_:
	.zero		928


//--------------------- .nv.constant0._Z9_lt_32_01ifPfS_ --------------------------
	.section	.nv.constant0._Z9_lt_32_01ifPfS_,"a",@progbits
	.sectionflags	@""
	.align	4
.nv.constant0._Z9_lt_32_01ifPfS_:
	.zero		920


//--------------------- .nv.constant0._Z9_ge_64_01idPdS_ --------------------------
	.section	.nv.constant0._Z9_ge_64_01idPdS_,"a",@progbits
	.sectionflags	@""
	.align	4
.nv.constant0._Z9_ge_64_01idPdS_:
	.zero		928


//--------------------- .nv.constant0._Z9_ge_32_01ifPfS_ --------------------------
	.section	.nv.constant0._Z9_ge_32_01ifPfS_,"a",@progbits
	.sectionflags	@""
	.align	4
.nv.constant0._Z9_ge_32_01ifPfS_:
	.zero		920


//--------------------- .nv.constant0._Z9_gt_64_01idPdS_ --------------------------
	.section	.nv.constant0._Z9_gt_64_01idPdS_,"a",@progbits
	.sectionflags	@""
	.align	4
.nv.constant0._Z9_gt_64_01idPdS_:
	.zero		928


//--------------------- .nv.constant0._Z9_gt_32_01ifPfS_ --------------------------
	.section	.nv.constant0._Z9_gt_32_01ifPfS_,"a",@progbits
	.sectionflags	@""
	.align	4
.nv.constant0._Z9_gt_32_01ifPfS_:
	.zero		920


//--------------------- .nv.constant0._Z9_ne_64_01idPdS_ --------------------------
	.section	.nv.constant0._Z9_ne_64_01idPdS_,"a",@progbits
	.sectionflags	@""
	.align	4
.nv.constant0._Z9_ne_64_01idPdS_:
	.zero		928


//--------------------- .nv.constant0._Z9_ne_32_01ifPfS_ --------------------------
	.section	.nv.constant0._Z9_ne_32_01ifPfS_,"a",@progbits
	.sectionflags	@""
	.align	4
.nv.constant0._Z9_ne_32_01ifPfS_:
	.zero		920


//--------------------- .nv.constant0._Z9_eq_64_01idPdS_ --------------------------
	.section	.nv.constant0._Z9_eq_64_01idPdS_,"a",@progbits
	.sectionflags	@""
	.align	4
.nv.constant0._Z9_eq_64_01idPdS_:
	.zero		928


//--------------------- .nv.constant0._Z9_eq_32_01ifPfS_ --------------------------
	.section	.nv.constant0._Z9_eq_32_01ifPfS_,"a",@progbits
	.sectionflags	@""
	.align	4
.nv.constant0._Z9_eq_32_01ifPfS_:
	.zero		920


//--------------------- .nv.constant0._Z10_min_64_01idPdS_ --------------------------
	.section	.nv.constant0._Z10_min_64_01idPdS_,"a",@progbits
	.sectionflags	@""
	.align	4
.nv.constant0._Z10_min_64_01idPdS_:
	.zero		928


//--------------------- .nv.constant0._Z10_min_32_01ifPfS_ --------------------------
	.section	.nv.constant0._Z10_min_32_01ifPfS_,"a",@progbits
	.sectionflags	@""
	.align	4
.nv.constant0._Z10_min_32_01ifPfS_:
	.zero		920


//--------------------- .nv.constant0._Z10_max_64_01idPdS_ --------------------------
	.section	.nv.constant0._Z10_max_64_01idPdS_,"a",@progbits
	.sectionflags	@""
	.align	4
.nv.constant0._Z10_max_64_01idPdS_:
	.zero		928


//--------------------- .nv.constant0._Z10_max_32_01ifPfS_ --------------------------
	.section	.nv.constant0._Z10_max_32_01ifPfS_,"a",@progbits
	.sectionflags	@""
	.align	4
.nv.constant0._Z10_max_32_01ifPfS_:
	.zero		920


//--------------------- .nv.constant0._Z10_pow_64_01idPdS_ --------------------------
	.section	.nv.constant0._Z10_pow_64_01idPdS_,"a",@progbits
	.sectionflags	@""
	.align	4
.nv.constant0._Z10_pow_64_01idPdS_:
	.zero		928


//--------------------- .nv.constant0._Z10_pow_32_01ifPfS_ --------------------------
	.section	.nv.constant0._Z10_pow_32_01ifPfS_,"a",@progbits
	.sectionflags	@""
	.align	4
.nv.constant0._Z10_pow_32_01ifPfS_:
	.zero		920


//--------------------- .nv.constant0._Z10_div_64_01idPdS_ --------------------------
	.section	.nv.constant0._Z10_div_64_01idPdS_,"a",@progbits
	.sectionflags	@""
	.align	4
.nv.constant0._Z10_div_64_01idPdS_:
	.zero		928


//--------------------- .nv.constant0._Z10_div_32_01ifPfS_ --------------------------
	.section	.nv.constant0._Z10_div_32_01ifPfS_,"a",@progbits
	.sectionflags	@""
	.align	4
.nv.constant0._Z10_div_32_01ifPfS_:
	.zero		920


//--------------------- .nv.constant0._Z10_mul_64_01idPdS_ --------------------------
	.section	.nv.constant0._Z10_mul_64_01idPdS_,"a",@progbits
	.sectionflags	@""
	.align	4
.nv.constant0._Z10_mul_64_01idPdS_:
	.zero		928


//--------------------- .nv.constant0._Z10_mul_32_01ifPfS_ --------------------------
	.section	.nv.constant0._Z10_mul_32_01ifPfS_,"a",@progbits
	.sectionflags	@""
	.align	4
.nv.constant0._Z10_mul_32_01ifPfS_:
	.zero		920


//--------------------- .nv.constant0._Z10_sub_64_01idPdS_ --------------------------
	.section	.nv.constant0._Z10_sub_64_01idPdS_,"a",@progbits
	.sectionflags	@""
	.align	4
.nv.constant0._Z10_sub_64_01idPdS_:
	.zero		928


//--------------------- .nv.constant0._Z10_sub_32_01ifPfS_ --------------------------
	.section	.nv.constant0._Z10_sub_32_01ifPfS_,"a",@progbits
	.sectionflags	@""
	.align	4
.nv.constant0._Z10_sub_32_01ifPfS_:
	.zero		920


//--------------------- .nv.constant0._Z10_add_64_01idPdS_ --------------------------
	.section	.nv.constant0._Z10_add_64_01idPdS_,"a",@progbits
	.sectionflags	@""
	.align	4
.nv.constant0._Z10_add_64_01idPdS_:
	.zero		928


//--------------------- .nv.constant0._Z10_add_32_01ifPfS_ --------------------------
	.section	.nv.constant0._Z10_add_32_01ifPfS_,"a",@progbits
	.sectionflags	@""
	.align	4
.nv.constant0._Z10_add_32_01ifPfS_:
	.zero		920


//--------------------- SYMBOLS --------------------------

	.type		.nv.reservedSmem.offset0,@object
	.size		.nv.reservedSmem.offset0,0x4
